	.target	sm_100a

	.elftype	@"ET_EXEC"


//--------------------- .note.nv.tkinfo           --------------------------
	.section	.note.nv.tkinfo,"",@"SHT_NOTE"
	.sectionflags	@"SHF_NOTE_NV_TKINFO"
	.tkinfo
        /*0018*/ 	.word	0x00000002
        /*0030*/ 	.string	""
        /*0030*/ 	.string	"ptxas"
        /*0030*/ 	.string	"Cuda compilation tools, release 13.0, V13.0.88"
        /*0030*/ 	.string	"Build cuda_13.0.r13.0/compiler.36424714_0"
        /*0030*/ 	.string	"-arch sm_100a -m 64 "



//--------------------- .note.nv.cuinfo           --------------------------
	.section	.note.nv.cuinfo,"",@"SHT_NOTE"
	.sectionflags	@"SHF_NOTE_NV_CUINFO"
        /*0018*/ 	.short	0x0002
        /*001a*/ 	.short	0x0064
        /*001c*/ 	.short	0x0082
	.zero		2


//--------------------- .nv.info                  --------------------------
	.section	.nv.info,"",@"SHT_CUDA_INFO"
	.align	4


	//----- nvinfo : EIATTR_REGCOUNT
	.align		4
        /*0000*/ 	.byte	0x04, 0x2f
        /*0002*/ 	.short	(.L_19 - .L_18)
	.align		4
.L_18:
        /*0004*/ 	.word	index@(_ZN7cutlass13device_kernelINS_4gemm6kernel13GemmUniversalIN4cute5tupleIJiiiiEEENS1_10collective13CollectiveMmaINS1_35MainloopSm100TmaUmmaWarpSpecializedILi34ELi2ELi4ENS5_IJNS4_1CILi2EEENSA_ILi1EEESC_EEEEENS5_IJNSA_ILi64EEENSA_ILi128EEENSA_ILi32EEEEEENS_12float_e5m2_tENS5_IJlSC_lEEESJ_SK_NS4_8TiledMMAINS4_8MMA_AtomIJNS4_10MMA_TraitsINS4_19SM100_MMA_F8F6F4_SSEJSJ_SJ_fSF_SG_NS4_17integral_constantINS4_4UMMA5MajorELSR_0EEESS_NSP_INSQ_7ScaleInELST_0EEESU_EEEEEENS4_6LayoutINS5_IJSC_SC_SC_EEENS5_IJNSA_ILi0EEESZ_SZ_EEEEENS5_IJNS4_10UnderscoreES12_S12_EEEEENS4_13SM90_TMA_LOADENS4_14ComposedLayoutINS4_7SwizzleILi1ELi4ELi3EEENS4_18smem_ptr_flag_bitsILi8EEENSX_INS5_IJNSA_ILi8EEESH_EEENS5_IJSH_SC_EEEEEEEvNS4_8identityENS4_23SM90_TMA_LOAD_MULTICASTES1F_vS1G_EENS_8epilogue10collective18CollectiveEpilogueINS1J_23Sm100TmaWarpSpecializedILi2ELi2ELi32ELb0ELb0EEEJSI_NS5_IJNSX_ISF_SC_EES1O_EEESJ_SK_SJ_SK_NS1J_6fusion15FusionCallbacksIS1N_NS1Q_17LinearCombinationISJ_fSJ_fLNS_15FloatRoundStyleE2EEESI_S1P_JEEENS4_5SM1004TMEM4LOAD26SM100_TMEM_LOAD_16dp32b32xES15_NS16_INS17_ILi2ELi4ELi3EEES1A_NSX_INS5_IJS1B_SF_EEENS5_IJSF_SC_EEEEEEENS4_39AutoVectorizingCopyWithAssumedAlignmentILi128EEENS4_14SM90_TMA_STOREES24_S26_S26_EEEvvEEEEvNT_6ParamsE)
        /*0008*/ 	.word	0x00000072


	//----- nvinfo : EIATTR_FRAME_SIZE
	.align		4
.L_19:
        /*000c*/ 	.byte	0x04, 0x11
        /*000e*/ 	.short	(.L_21 - .L_20)
	.align		4
.L_20:
        /*0010*/ 	.word	index@($__internal_2_$__cuda_sm10x_tcgen05_guardrail_trap_unallocated_columns_being_dealloced)
        /*0014*/ 	.word	0x00000000


	//----- nvinfo : EIATTR_FRAME_SIZE
	.align		4
.L_21:
        /*0018*/ 	.byte	0x04, 0x11
        /*001a*/ 	.short	(.L_23 - .L_22)
	.align		4
.L_22:
        /*001c*/ 	.word	index@($__internal_1_$__cuda_sm10x_tcgen05_guardrail_trap_phase_invalid_during_alloc)
        /*0020*/ 	.word	0x00000000


	//----- nvinfo : EIATTR_FRAME_SIZE
	.align		4
.L_23:
        /*0024*/ 	.byte	0x04, 0x11
        /*0026*/ 	.short	(.L_25 - .L_24)
	.align		4
.L_24:
        /*0028*/ 	.word	index@($__internal_0_$__cuda_sm10x_tcgen05_guardrail_trap_col_being_dealloced_not_returned_by_alloc)
        /*002c*/ 	.word	0x00000000


	//----- nvinfo : EIATTR_FRAME_SIZE
	.align		4
.L_25:
        /*0030*/ 	.byte	0x04, 0x11
        /*0032*/ 	.short	(.L_27 - .L_26)
	.align		4
.L_26:
        /*0034*/ 	.word	index@(_ZN7cutlass13device_kernelINS_4gemm6kernel13GemmUniversalIN4cute5tupleIJiiiiEEENS1_10collective13CollectiveMmaINS1_35MainloopSm100TmaUmmaWarpSpecializedILi34ELi2ELi4ENS5_IJNS4_1CILi2EEENSA_ILi1EEESC_EEEEENS5_IJNSA_ILi64EEENSA_ILi128EEENSA_ILi32EEEEEENS_12float_e5m2_tENS5_IJlSC_lEEESJ_SK_NS4_8TiledMMAINS4_8MMA_AtomIJNS4_10MMA_TraitsINS4_19SM100_MMA_F8F6F4_SSEJSJ_SJ_fSF_SG_NS4_17integral_constantINS4_4UMMA5MajorELSR_0EEESS_NSP_INSQ_7ScaleInELST_0EEESU_EEEEEENS4_6LayoutINS5_IJSC_SC_SC_EEENS5_IJNSA_ILi0EEESZ_SZ_EEEEENS5_IJNS4_10UnderscoreES12_S12_EEEEENS4_13SM90_TMA_LOADENS4_14ComposedLayoutINS4_7SwizzleILi1ELi4ELi3EEENS4_18smem_ptr_flag_bitsILi8EEENSX_INS5_IJNSA_ILi8EEESH_EEENS5_IJSH_SC_EEEEEEEvNS4_8identityENS4_23SM90_TMA_LOAD_MULTICASTES1F_vS1G_EENS_8epilogue10collective18CollectiveEpilogueINS1J_23Sm100TmaWarpSpecializedILi2ELi2ELi32ELb0ELb0EEEJSI_NS5_IJNSX_ISF_SC_EES1O_EEESJ_SK_SJ_SK_NS1J_6fusion15FusionCallbacksIS1N_NS1Q_17LinearCombinationISJ_fSJ_fLNS_15FloatRoundStyleE2EEESI_S1P_JEEENS4_5SM1004TMEM4LOAD26SM100_TMEM_LOAD_16dp32b32xES15_NS16_INS17_ILi2ELi4ELi3EEES1A_NSX_INS5_IJS1B_SF_EEENS5_IJSF_SC_EEEEEEENS4_39AutoVectorizingCopyWithAssumedAlignmentILi128EEENS4_14SM90_TMA_STOREES24_S26_S26_EEEvvEEEEvNT_6ParamsE)
        /*0038*/ 	.word	0x00000000


	//----- nvinfo : EIATTR_MIN_STACK_SIZE
	.align		4
.L_27:
        /*003c*/ 	.byte	0x04, 0x12
        /*003e*/ 	.short	(.L_29 - .L_28)
	.align		4
.L_28:
        /*0040*/ 	.word	index@(_ZN7cutlass13device_kernelINS_4gemm6kernel13GemmUniversalIN4cute5tupleIJiiiiEEENS1_10collective13CollectiveMmaINS1_35MainloopSm100TmaUmmaWarpSpecializedILi34ELi2ELi4ENS5_IJNS4_1CILi2EEENSA_ILi1EEESC_EEEEENS5_IJNSA_ILi64EEENSA_ILi128EEENSA_ILi32EEEEEENS_12float_e5m2_tENS5_IJlSC_lEEESJ_SK_NS4_8TiledMMAINS4_8MMA_AtomIJNS4_10MMA_TraitsINS4_19SM100_MMA_F8F6F4_SSEJSJ_SJ_fSF_SG_NS4_17integral_constantINS4_4UMMA5MajorELSR_0EEESS_NSP_INSQ_7ScaleInELST_0EEESU_EEEEEENS4_6LayoutINS5_IJSC_SC_SC_EEENS5_IJNSA_ILi0EEESZ_SZ_EEEEENS5_IJNS4_10UnderscoreES12_S12_EEEEENS4_13SM90_TMA_LOADENS4_14ComposedLayoutINS4_7SwizzleILi1ELi4ELi3EEENS4_18smem_ptr_flag_bitsILi8EEENSX_INS5_IJNSA_ILi8EEESH_EEENS5_IJSH_SC_EEEEEEEvNS4_8identityENS4_23SM90_TMA_LOAD_MULTICASTES1F_vS1G_EENS_8epilogue10collective18CollectiveEpilogueINS1J_23Sm100TmaWarpSpecializedILi2ELi2ELi32ELb0ELb0EEEJSI_NS5_IJNSX_ISF_SC_EES1O_EEESJ_SK_SJ_SK_NS1J_6fusion15FusionCallbacksIS1N_NS1Q_17LinearCombinationISJ_fSJ_fLNS_15FloatRoundStyleE2EEESI_S1P_JEEENS4_5SM1004TMEM4LOAD26SM100_TMEM_LOAD_16dp32b32xES15_NS16_INS17_ILi2ELi4ELi3EEES1A_NSX_INS5_IJS1B_SF_EEENS5_IJSF_SC_EEEEEEENS4_39AutoVectorizingCopyWithAssumedAlignmentILi128EEENS4_14SM90_TMA_STOREES24_S26_S26_EEEvvEEEEvNT_6ParamsE)
        /*0044*/ 	.word	0x00000000
.L_29:


//--------------------- .nv.compat                --------------------------
	.section	.nv.compat,"",@"SHT_CUDA_COMPAT_INFO"
	.align	4
        /*0000*/ 	.byte	0x02, 0x09, 0x01, 0x00, 0x02, 0x02, 0x02, 0x00, 0x02, 0x05, 0x05, 0x00, 0x03, 0x07, 0x01, 0x01
        /*0010*/ 	.byte	0x02, 0x03, 0x01, 0x00, 0x02, 0x06, 0x01, 0x00, 0x04, 0x0b, 0x08, 0x00, 0x09, 0x00, 0x00, 0x00
        /*0020*/ 	.byte	0x00, 0x00, 0x00, 0x00


//--------------------- .nv.info._ZN7cutlass13device_kernelINS_4gemm6kernel13GemmUniversalIN4cute5tupleIJiiiiEEENS1_10collective13CollectiveMmaINS1_35MainloopSm100TmaUmmaWarpSpecializedILi34ELi2ELi4ENS5_IJNS4_1CILi2EEENSA_ILi1EEESC_EEEEENS5_IJNSA_ILi64EEENSA_ILi128EEENSA_ILi32EEEEEENS_12float_e5m2_tENS5_IJlSC_lEEESJ_SK_NS4_8TiledMMAINS4_8MMA_AtomIJNS4_10MMA_TraitsINS4_19SM100_MMA_F8F6F4_SSEJSJ_SJ_fSF_SG_NS4_17integral_constantINS4_4UMMA5MajorELSR_0EEESS_NSP_INSQ_7ScaleInELST_0EEESU_EEEEEENS4_6LayoutINS5_IJSC_SC_SC_EEENS5_IJNSA_ILi0EEESZ_SZ_EEEEENS5_IJNS4_10UnderscoreES12_S12_EEEEENS4_13SM90_TMA_LOADENS4_14ComposedLayoutINS4_7SwizzleILi1ELi4ELi3EEENS4_18smem_ptr_flag_bitsILi8EEENSX_INS5_IJNSA_ILi8EEESH_EEENS5_IJSH_SC_EEEEEEEvNS4_8identityENS4_23SM90_TMA_LOAD_MULTICASTES1F_vS1G_EENS_8epilogue10collective18CollectiveEpilogueINS1J_23Sm100TmaWarpSpecializedILi2ELi2ELi32ELb0ELb0EEEJSI_NS5_IJNSX_ISF_SC_EES1O_EEESJ_SK_SJ_SK_NS1J_6fusion15FusionCallbacksIS1N_NS1Q_17LinearCombinationISJ_fSJ_fLNS_15FloatRoundStyleE2EEESI_S1P_JEEENS4_5SM1004TMEM4LOAD26SM100_TMEM_LOAD_16dp32b32xES15_NS16_INS17_ILi2ELi4ELi3EEES1A_NSX_INS5_IJS1B_SF_EEENS5_IJSF_SC_EEEEEEENS4_39AutoVectorizingCopyWithAssumedAlignmentILi128EEENS4_14SM90_TMA_STOREES24_S26_S26_EEEvvEEEEvNT_6ParamsE --------------------------
	.section	.nv.info._ZN7cutlass13device_kernelINS_4gemm6kernel13GemmUniversalIN4cute5tupleIJiiiiEEENS1_10collective13CollectiveMmaINS1_35MainloopSm100TmaUmmaWarpSpecializedILi34ELi2ELi4ENS5_IJNS4_1CILi2EEENSA_ILi1EEESC_EEEEENS5_IJNSA_ILi64EEENSA_ILi128EEENSA_ILi32EEEEEENS_12float_e5m2_tENS5_IJlSC_lEEESJ_SK_NS4_8TiledMMAINS4_8MMA_AtomIJNS4_10MMA_TraitsINS4_19SM100_MMA_F8F6F4_SSEJSJ_SJ_fSF_SG_NS4_17integral_constantINS4_4UMMA5MajorELSR_0EEESS_NSP_INSQ_7ScaleInELST_0EEESU_EEEEEENS4_6LayoutINS5_IJSC_SC_SC_EEENS5_IJNSA_ILi0EEESZ_SZ_EEEEENS5_IJNS4_10UnderscoreES12_S12_EEEEENS4_13SM90_TMA_LOADENS4_14ComposedLayoutINS4_7SwizzleILi1ELi4ELi3EEENS4_18smem_ptr_flag_bitsILi8EEENSX_INS5_IJNSA_ILi8EEESH_EEENS5_IJSH_SC_EEEEEEEvNS4_8identityENS4_23SM90_TMA_LOAD_MULTICASTES1F_vS1G_EENS_8epilogue10collective18CollectiveEpilogueINS1J_23Sm100TmaWarpSpecializedILi2ELi2ELi32ELb0ELb0EEEJSI_NS5_IJNSX_ISF_SC_EES1O_EEESJ_SK_SJ_SK_NS1J_6fusion15FusionCallbacksIS1N_NS1Q_17LinearCombinationISJ_fSJ_fLNS_15FloatRoundStyleE2EEESI_S1P_JEEENS4_5SM1004TMEM4LOAD26SM100_TMEM_LOAD_16dp32b32xES15_NS16_INS17_ILi2ELi4ELi3EEES1A_NSX_INS5_IJS1B_SF_EEENS5_IJSF_SC_EEEEEEENS4_39AutoVectorizingCopyWithAssumedAlignmentILi128EEENS4_14SM90_TMA_STOREES24_S26_S26_EEEvvEEEEvNT_6ParamsE,"",@"SHT_CUDA_INFO"
	.sectionflags	@""
	.align	4


	//----- nvinfo : EIATTR_CUDA_API_VERSION
	.align		4
        /*0000*/ 	.byte	0x04, 0x37
        /*0002*/ 	.short	(.L_31 - .L_30)
.L_30:
        /*0004*/ 	.word	0x00000082


	//----- nvinfo : EIATTR_KPARAM_INFO
	.align		4
.L_31:
        /*0008*/ 	.byte	0x04, 0x17
        /*000a*/ 	.short	(.L_33 - .L_32)
.L_32:
        /*000c*/ 	.word	0x00000000
        /*0010*/ 	.short	0x0000
        /*0012*/ 	.short	0x0000
        /*0014*/ 	.byte	0x00, 0xf0, 0x01, 0x20


	//----- nvinfo : EIATTR_AT_ENTRY_FRAGMENTS
	.align		4
.L_33:
        /*0018*/ 	.byte	0x04, 0x4f
        /*001a*/ 	.short	(.L_35 - .L_34)


	//   ....[0]....
.L_34:
        /*001c*/ 	.word	0x00000006


	//----- nvinfo : EIATTR_RESERVED_SMEM_USED
	.align		4
.L_35:
        /*0020*/ 	.byte	0x01, 0x41
	.zero		2


	//----- nvinfo : EIATTR_SPARSE_MMA_MASK
	.align		4
        /*0024*/ 	.byte	0x03, 0x50
        /*0026*/ 	.short	0x0000


	//----- nvinfo : EIATTR_TCGEN05_1CTA_USED
	.align		4
        /*0028*/ 	.byte	0x01, 0x51
	.zero		2


	//----- nvinfo : EIATTR_MAXREG_COUNT
	.align		4
        /*002c*/ 	.byte	0x03, 0x1b
        /*002e*/ 	.short	0x00ff


	//----- nvinfo : EIATTR_NUM_BARRIERS
	.align		4
        /*0030*/ 	.byte	0x02, 0x4c
        /*0032*/ 	.byte	0x07
	.zero		1


	//----- nvinfo : EIATTR_EXTERNS
	.align		4
        /*0034*/ 	.byte	0x04, 0x0f
        /*0036*/ 	.short	(.L_37 - .L_36)


	//   ....[0]....
	.align		4
.L_36:
        /*0038*/ 	.word	index@(__assertfail)


	//----- nvinfo : EIATTR_MERCURY_ISA_VERSION
	.align		4
.L_37:
        /*003c*/ 	.byte	0x03, 0x5f
        /*003e*/ 	.short	0x0101


	//----- nvinfo : EIATTR_INT_WARP_WIDE_INSTR_OFFSETS
	.align		4
        /*0040*/ 	.byte	0x04, 0x31
        /*0042*/ 	.short	(.L_39 - .L_38)


	//   ....[0]....
.L_38:
        /*0044*/ 	.word	0x00004fd0


	//   ....[1]....
        /*0048*/ 	.word	0x00004ff0


	//   ....[2]....
        /*004c*/ 	.word	0x00005020


	//   ....[3]....
        /*0050*/ 	.word	0x00005bf0


	//   ....[4]....
        /*0054*/ 	.word	0x00005c60


	//   ....[5]....
        /*0058*/ 	.word	0x00005d50


	//   ....[6]....
        /*005c*/ 	.word	0x00005e00


	//----- nvinfo : EIATTR_COOP_GROUP_MASK_REGIDS
	.align		4
.L_39:
        /*0060*/ 	.byte	0x04, 0x29
        /*0062*/ 	.short	(.L_41 - .L_40)


	//   ....[0]....
.L_40:
        /*0064*/ 	.word	0xffffffff


	//   ....[1]....
        /*0068*/ 	.word	0xffffffff


	//   ....[2]....
        /*006c*/ 	.word	0xffffffff


	//   ....[3]....
        /*0070*/ 	.word	0xffffffff


	//   ....[4]....
        /*0074*/ 	.word	0xffffffff


	//   ....[5]....
        /*0078*/ 	.word	0xffffffff


	//   ....[6]....
        /*007c*/ 	.word	0xffffffff


	//   ....[7]....
        /*0080*/ 	.word	0xffffffff


	//   ....[8]....
        /*0084*/ 	.word	0xffffffff


	//   ....[9]....
        /*0088*/ 	.word	0xffffffff


	//   ....[10]....
        /*008c*/ 	.word	0xffffffff


	//   ....[11]....
        /*0090*/ 	.word	0xffffffff


	//   ....[12]....
        /*0094*/ 	.word	0xffffffff


	//   ....[13]....
        /*0098*/ 	.word	0xffffffff


	//----- nvinfo : EIATTR_COOP_GROUP_INSTR_OFFSETS
	.align		4
.L_41:
        /*009c*/ 	.byte	0x04, 0x28
        /*009e*/ 	.short	(.L_43 - .L_42)


	//   ....[0]....
.L_42:
        /*00a0*/ 	.word	0x00000080


	//   ....[1]....
        /*00a4*/ 	.word	0x000004f0


	//   ....[2]....
        /*00a8*/ 	.word	0x00000a70


	//   ....[3]....
        /*00ac*/ 	.word	0x00000bd0


	//   ....[4]....
        /*00b0*/ 	.word	0x00000cd0


	//   ....[5]....
        /*00b4*/ 	.word	0x00000e40


	//   ....[6]....
        /*00b8*/ 	.word	0x00000fe0


	//   ....[7]....
        /*00bc*/ 	.word	0x000011a0


	//   ....[8]....
        /*00c0*/ 	.word	0x00002360


	//   ....[9]....
        /*00c4*/ 	.word	0x00004310


	//   ....[10]....
        /*00c8*/ 	.word	0x00004520


	//   ....[11]....
        /*00cc*/ 	.word	0x00004550


	//   ....[12]....
        /*00d0*/ 	.word	0x00004eb0


	//   ....[13]....
        /*00d4*/ 	.word	0x000050e0


	//----- nvinfo : EIATTR_VRC_CTA_INIT_COUNT
	.align		4
.L_43:
        /*00d8*/ 	.byte	0x02, 0x4a
        /*00da*/ 	.byte	0x80
	.zero		1


	//----- nvinfo : EIATTR_SYSCALL_OFFSETS
	.align		4
        /*00dc*/ 	.byte	0x04, 0x46
        /*00de*/ 	.short	(.L_45 - .L_44)


	//   ....[0]....
.L_44:
        /*00e0*/ 	.word	0x00006a10


	//   ....[1]....
        /*00e4*/ 	.word	0x00006b50


	//   ....[2]....
        /*00e8*/ 	.word	0x00007380


	//   ....[3]....
        /*00ec*/ 	.word	0x00008110


	//----- nvinfo : EIATTR_MBARRIER_INSTR_OFFSETS
	.align		4
.L_45:
        /*00f0*/ 	.byte	0x04, 0x39
        /*00f2*/ 	.short	(.L_47 - .L_46)


	//   ....[0]....
.L_46:
        /*00f4*/ 	.word	0x00000610
        /*00f8*/ 	.word	0x000000ff
        /*00fc*/ 	.word	0x00000000
        /*0100*/ 	.short	0x0100
        /*0102*/ 	.byte	0x04
	.zero		1


	//   ....[1]....
        /*0104*/ 	.word	0x00000620
        /*0108*/ 	.word	0x000000ff
        /*010c*/ 	.word	0x00000110
        /*0110*/ 	.short	0x0100
        /*0112*/ 	.byte	0x04
	.zero		1


	//   ....[2]....
        /*0114*/ 	.word	0x00000630
        /*0118*/ 	.word	0x000000ff
        /*011c*/ 	.word	0x00000008
        /*0120*/ 	.short	0x0100
        /*0122*/ 	.byte	0x04
	.zero		1


	//   ....[3]....
        /*0124*/ 	.word	0x00000640
        /*0128*/ 	.word	0x000000ff
        /*012c*/ 	.word	0x00000118
        /*0130*/ 	.short	0x0100
        /*0132*/ 	.byte	0x04
	.zero		1


	//   ....[4]....
        /*0134*/ 	.word	0x00000650
        /*0138*/ 	.word	0x000000ff
        /*013c*/ 	.word	0x00000010
        /*0140*/ 	.short	0x0100
        /*0142*/ 	.byte	0x04
	.zero		1


	//   ....[5]....
        /*0144*/ 	.word	0x00000660
        /*0148*/ 	.word	0x000000ff
        /*014c*/ 	.word	0x00000120
        /*0150*/ 	.short	0x0100
        /*0152*/ 	.byte	0x04
	.zero		1


	//   ....[6]....
        /*0154*/ 	.word	0x00000670
        /*0158*/ 	.word	0x000000ff
        /*015c*/ 	.word	0x00000018
        /*0160*/ 	.short	0x0100
        /*0162*/ 	.byte	0x04
	.zero		1


	//   ....[7]....
        /*0164*/ 	.word	0x00000680
        /*0168*/ 	.word	0x000000ff
        /*016c*/ 	.word	0x00000128
        /*0170*/ 	.short	0x0100
        /*0172*/ 	.byte	0x04
	.zero		1


	//   ....[8]....
        /*0174*/ 	.word	0x00000690
        /*0178*/ 	.word	0x000000ff
        /*017c*/ 	.word	0x00000020
        /*0180*/ 	.short	0x0100
        /*0182*/ 	.byte	0x04
	.zero		1


	//   ....[9]....
        /*0184*/ 	.word	0x000006a0
        /*0188*/ 	.word	0x000000ff
        /*018c*/ 	.word	0x00000130
        /*0190*/ 	.short	0x0100
        /*0192*/ 	.byte	0x04
	.zero		1


	//   ....[10]....
        /*0194*/ 	.word	0x000006b0
        /*0198*/ 	.word	0x000000ff
        /*019c*/ 	.word	0x00000028
        /*01a0*/ 	.short	0x0100
        /*01a2*/ 	.byte	0x04
	.zero		1


	//   ....[11]....
        /*01a4*/ 	.word	0x000006c0
        /*01a8*/ 	.word	0x000000ff
        /*01ac*/ 	.word	0x00000138
        /*01b0*/ 	.short	0x0100
        /*01b2*/ 	.byte	0x04
	.zero		1


	//   ....[12]....
        /*01b4*/ 	.word	0x000006d0
        /*01b8*/ 	.word	0x000000ff
        /*01bc*/ 	.word	0x00000030
        /*01c0*/ 	.short	0x0100
        /*01c2*/ 	.byte	0x04
	.zero		1


	//   ....[13]....
        /*01c4*/ 	.word	0x000006e0
        /*01c8*/ 	.word	0x000000ff
        /*01cc*/ 	.word	0x00000140
        /*01d0*/ 	.short	0x0100
        /*01d2*/ 	.byte	0x04
	.zero		1


	//   ....[14]....
        /*01d4*/ 	.word	0x000006f0
        /*01d8*/ 	.word	0x000000ff
        /*01dc*/ 	.word	0x00000038
        /*01e0*/ 	.short	0x0100
        /*01e2*/ 	.byte	0x04
	.zero		1


	//   ....[15]....
        /*01e4*/ 	.word	0x00000700
        /*01e8*/ 	.word	0x000000ff
        /*01ec*/ 	.word	0x00000148
        /*01f0*/ 	.short	0x0100
        /*01f2*/ 	.byte	0x04
	.zero		1


	//   ....[16]....
        /*01f4*/ 	.word	0x00000710
        /*01f8*/ 	.word	0x000000ff
        /*01fc*/ 	.word	0x00000040
        /*0200*/ 	.short	0x0100
        /*0202*/ 	.byte	0x04
	.zero		1


	//   ....[17]....
        /*0204*/ 	.word	0x00000720
        /*0208*/ 	.word	0x000000ff
        /*020c*/ 	.word	0x00000150
        /*0210*/ 	.short	0x0100
        /*0212*/ 	.byte	0x04
	.zero		1


	//   ....[18]....
        /*0214*/ 	.word	0x00000730
        /*0218*/ 	.word	0x000000ff
        /*021c*/ 	.word	0x00000048
        /*0220*/ 	.short	0x0100
        /*0222*/ 	.byte	0x04
	.zero		1


	//   ....[19]....
        /*0224*/ 	.word	0x00000740
        /*0228*/ 	.word	0x000000ff
        /*022c*/ 	.word	0x00000158
        /*0230*/ 	.short	0x0100
        /*0232*/ 	.byte	0x04
	.zero		1


	//   ....[20]....
        /*0234*/ 	.word	0x00000750
        /*0238*/ 	.word	0x000000ff
        /*023c*/ 	.word	0x00000050
        /*0240*/ 	.short	0x0100
        /*0242*/ 	.byte	0x04
	.zero		1


	//   ....[21]....
        /*0244*/ 	.word	0x00000760
        /*0248*/ 	.word	0x000000ff
        /*024c*/ 	.word	0x00000160
        /*0250*/ 	.short	0x0100
        /*0252*/ 	.byte	0x04
	.zero		1


	//   ....[22]....
        /*0254*/ 	.word	0x00000770
        /*0258*/ 	.word	0x000000ff
        /*025c*/ 	.word	0x00000058
        /*0260*/ 	.short	0x0100
        /*0262*/ 	.byte	0x04
	.zero		1


	//   ....[23]....
        /*0264*/ 	.word	0x00000780
        /*0268*/ 	.word	0x000000ff
        /*026c*/ 	.word	0x00000168
        /*0270*/ 	.short	0x0100
        /*0272*/ 	.byte	0x04
	.zero		1


	//   ....[24]....
        /*0274*/ 	.word	0x00000790
        /*0278*/ 	.word	0x000000ff
        /*027c*/ 	.word	0x00000060
        /*0280*/ 	.short	0x0100
        /*0282*/ 	.byte	0x04
	.zero		1


	//   ....[25]....
        /*0284*/ 	.word	0x000007a0
        /*0288*/ 	.word	0x000000ff
        /*028c*/ 	.word	0x00000170
        /*0290*/ 	.short	0x0100
        /*0292*/ 	.byte	0x04
	.zero		1


	//   ....[26]....
        /*0294*/ 	.word	0x000007b0
        /*0298*/ 	.word	0x000000ff
        /*029c*/ 	.word	0x00000068
        /*02a0*/ 	.short	0x0100
        /*02a2*/ 	.byte	0x04
	.zero		1


	//   ....[27]....
        /*02a4*/ 	.word	0x000007c0
        /*02a8*/ 	.word	0x000000ff
        /*02ac*/ 	.word	0x00000178
        /*02b0*/ 	.short	0x0100
        /*02b2*/ 	.byte	0x04
	.zero		1


	//   ....[28]....
        /*02b4*/ 	.word	0x000007d0
        /*02b8*/ 	.word	0x000000ff
        /*02bc*/ 	.word	0x00000070
        /*02c0*/ 	.short	0x0100
        /*02c2*/ 	.byte	0x04
	.zero		1


	//   ....[29]....
        /*02c4*/ 	.word	0x000007e0
        /*02c8*/ 	.word	0x000000ff
        /*02cc*/ 	.word	0x00000180
        /*02d0*/ 	.short	0x0100
        /*02d2*/ 	.byte	0x04
	.zero		1


	//   ....[30]....
        /*02d4*/ 	.word	0x000007f0
        /*02d8*/ 	.word	0x000000ff
        /*02dc*/ 	.word	0x00000078
        /*02e0*/ 	.short	0x0100
        /*02e2*/ 	.byte	0x04
	.zero		1


	//   ....[31]....
        /*02e4*/ 	.word	0x00000800
        /*02e8*/ 	.word	0x000000ff
        /*02ec*/ 	.word	0x00000188
        /*02f0*/ 	.short	0x0100
        /*02f2*/ 	.byte	0x04
	.zero		1


	//   ....[32]....
        /*02f4*/ 	.word	0x00000810
        /*02f8*/ 	.word	0x000000ff
        /*02fc*/ 	.word	0x00000080
        /*0300*/ 	.short	0x0100
        /*0302*/ 	.byte	0x04
	.zero		1


	//   ....[33]....
        /*0304*/ 	.word	0x00000820
        /*0308*/ 	.word	0x000000ff
        /*030c*/ 	.word	0x00000190
        /*0310*/ 	.short	0x0100
        /*0312*/ 	.byte	0x04
	.zero		1


	//   ....[34]....
        /*0314*/ 	.word	0x00000830
        /*0318*/ 	.word	0x000000ff
        /*031c*/ 	.word	0x00000088
        /*0320*/ 	.short	0x0100
        /*0322*/ 	.byte	0x04
	.zero		1


	//   ....[35]....
        /*0324*/ 	.word	0x00000840
        /*0328*/ 	.word	0x000000ff
        /*032c*/ 	.word	0x00000198
        /*0330*/ 	.short	0x0100
        /*0332*/ 	.byte	0x04
	.zero		1


	//   ....[36]....
        /*0334*/ 	.word	0x00000850
        /*0338*/ 	.word	0x000000ff
        /*033c*/ 	.word	0x00000090
        /*0340*/ 	.short	0x0100
        /*0342*/ 	.byte	0x04
	.zero		1


	//   ....[37]....
        /*0344*/ 	.word	0x00000860
        /*0348*/ 	.word	0x000000ff
        /*034c*/ 	.word	0x000001a0
        /*0350*/ 	.short	0x0100
        /*0352*/ 	.byte	0x04
	.zero		1


	//   ....[38]....
        /*0354*/ 	.word	0x00000870
        /*0358*/ 	.word	0x000000ff
        /*035c*/ 	.word	0x00000098
        /*0360*/ 	.short	0x0100
        /*0362*/ 	.byte	0x04
	.zero		1


	//   ....[39]....
        /*0364*/ 	.word	0x00000880
        /*0368*/ 	.word	0x000000ff
        /*036c*/ 	.word	0x000001a8
        /*0370*/ 	.short	0x0100
        /*0372*/ 	.byte	0x04
	.zero		1


	//   ....[40]....
        /*0374*/ 	.word	0x00000890
        /*0378*/ 	.word	0x000000ff
        /*037c*/ 	.word	0x000000a0
        /*0380*/ 	.short	0x0100
        /*0382*/ 	.byte	0x04
	.zero		1


	//   ....[41]....
        /*0384*/ 	.word	0x000008a0
        /*0388*/ 	.word	0x000000ff
        /*038c*/ 	.word	0x000001b0
        /*0390*/ 	.short	0x0100
        /*0392*/ 	.byte	0x04
	.zero		1


	//   ....[42]....
        /*0394*/ 	.word	0x000008b0
        /*0398*/ 	.word	0x000000ff
        /*039c*/ 	.word	0x000000a8
        /*03a0*/ 	.short	0x0100
        /*03a2*/ 	.byte	0x04
	.zero		1


	//   ....[43]....
        /*03a4*/ 	.word	0x000008c0
        /*03a8*/ 	.word	0x000000ff
        /*03ac*/ 	.word	0x000001b8
        /*03b0*/ 	.short	0x0100
        /*03b2*/ 	.byte	0x04
	.zero		1


	//   ....[44]....
        /*03b4*/ 	.word	0x000008d0
        /*03b8*/ 	.word	0x000000ff
        /*03bc*/ 	.word	0x000000b0
        /*03c0*/ 	.short	0x0100
        /*03c2*/ 	.byte	0x04
	.zero		1


	//   ....[45]....
        /*03c4*/ 	.word	0x000008e0
        /*03c8*/ 	.word	0x000000ff
        /*03cc*/ 	.word	0x000001c0
        /*03d0*/ 	.short	0x0100
        /*03d2*/ 	.byte	0x04
	.zero		1


	//   ....[46]....
        /*03d4*/ 	.word	0x000008f0
        /*03d8*/ 	.word	0x000000ff
        /*03dc*/ 	.word	0x000000b8
        /*03e0*/ 	.short	0x0100
        /*03e2*/ 	.byte	0x04
	.zero		1


	//   ....[47]....
        /*03e4*/ 	.word	0x00000900
        /*03e8*/ 	.word	0x000000ff
        /*03ec*/ 	.word	0x000001c8
        /*03f0*/ 	.short	0x0100
        /*03f2*/ 	.byte	0x04
	.zero		1


	//   ....[48]....
        /*03f4*/ 	.word	0x00000910
        /*03f8*/ 	.word	0x000000ff
        /*03fc*/ 	.word	0x000000c0
        /*0400*/ 	.short	0x0100
        /*0402*/ 	.byte	0x04
	.zero		1


	//   ....[49]....
        /*0404*/ 	.word	0x00000920
        /*0408*/ 	.word	0x000000ff
        /*040c*/ 	.word	0x000001d0
        /*0410*/ 	.short	0x0100
        /*0412*/ 	.byte	0x04
	.zero		1


	//   ....[50]....
        /*0414*/ 	.word	0x00000930
        /*0418*/ 	.word	0x000000ff
        /*041c*/ 	.word	0x000000c8
        /*0420*/ 	.short	0x0100
        /*0422*/ 	.byte	0x04
	.zero		1


	//   ....[51]....
        /*0424*/ 	.word	0x00000940
        /*0428*/ 	.word	0x000000ff
        /*042c*/ 	.word	0x000001d8
        /*0430*/ 	.short	0x0100
        /*0432*/ 	.byte	0x04
	.zero		1


	//   ....[52]....
        /*0434*/ 	.word	0x00000950
        /*0438*/ 	.word	0x000000ff
        /*043c*/ 	.word	0x000000d0
        /*0440*/ 	.short	0x0100
        /*0442*/ 	.byte	0x04
	.zero		1


	//   ....[53]....
        /*0444*/ 	.word	0x00000960
        /*0448*/ 	.word	0x000000ff
        /*044c*/ 	.word	0x000001e0
        /*0450*/ 	.short	0x0100
        /*0452*/ 	.byte	0x04
	.zero		1


	//   ....[54]....
        /*0454*/ 	.word	0x00000970
        /*0458*/ 	.word	0x000000ff
        /*045c*/ 	.word	0x000000d8
        /*0460*/ 	.short	0x0100
        /*0462*/ 	.byte	0x04
	.zero		1


	//   ....[55]....
        /*0464*/ 	.word	0x00000980
        /*0468*/ 	.word	0x000000ff
        /*046c*/ 	.word	0x000001e8
        /*0470*/ 	.short	0x0100
        /*0472*/ 	.byte	0x04
	.zero		1


	//   ....[56]....
        /*0474*/ 	.word	0x00000990
        /*0478*/ 	.word	0x000000ff
        /*047c*/ 	.word	0x000000e0
        /*0480*/ 	.short	0x0100
        /*0482*/ 	.byte	0x04
	.zero		1


	//   ....[57]....
        /*0484*/ 	.word	0x000009a0
        /*0488*/ 	.word	0x000000ff
        /*048c*/ 	.word	0x000001f0
        /*0490*/ 	.short	0x0100
        /*0492*/ 	.byte	0x04
	.zero		1


	//   ....[58]....
        /*0494*/ 	.word	0x000009b0
        /*0498*/ 	.word	0x000000ff
        /*049c*/ 	.word	0x000000e8
        /*04a0*/ 	.short	0x0100
        /*04a2*/ 	.byte	0x04
	.zero		1


	//   ....[59]....
        /*04a4*/ 	.word	0x000009c0
        /*04a8*/ 	.word	0x000000ff
        /*04ac*/ 	.word	0x000001f8
        /*04b0*/ 	.short	0x0100
        /*04b2*/ 	.byte	0x04
	.zero		1


	//   ....[60]....
        /*04b4*/ 	.word	0x000009d0
        /*04b8*/ 	.word	0x000000ff
        /*04bc*/ 	.word	0x000000f0
        /*04c0*/ 	.short	0x0100
        /*04c2*/ 	.byte	0x04
	.zero		1


	//   ....[61]....
        /*04c4*/ 	.word	0x000009e0
        /*04c8*/ 	.word	0x000000ff
        /*04cc*/ 	.word	0x00000200
        /*04d0*/ 	.short	0x0100
        /*04d2*/ 	.byte	0x04
	.zero		1


	//   ....[62]....
        /*04d4*/ 	.word	0x000009f0
        /*04d8*/ 	.word	0x000000ff
        /*04dc*/ 	.word	0x000000f8
        /*04e0*/ 	.short	0x0100
        /*04e2*/ 	.byte	0x04
	.zero		1


	//   ....[63]....
        /*04e4*/ 	.word	0x00000a00
        /*04e8*/ 	.word	0x000000ff
        /*04ec*/ 	.word	0x00000208
        /*04f0*/ 	.short	0x0100
        /*04f2*/ 	.byte	0x04
	.zero		1


	//   ....[64]....
        /*04f4*/ 	.word	0x00000a10
        /*04f8*/ 	.word	0x000000ff
        /*04fc*/ 	.word	0x00000100
        /*0500*/ 	.short	0x0100
        /*0502*/ 	.byte	0x04
	.zero		1


	//   ....[65]....
        /*0504*/ 	.word	0x00000a20
        /*0508*/ 	.word	0x000000ff
        /*050c*/ 	.word	0x00000210
        /*0510*/ 	.short	0x0100
        /*0512*/ 	.byte	0x04
	.zero		1


	//   ....[66]....
        /*0514*/ 	.word	0x00000a30
        /*0518*/ 	.word	0x000000ff
        /*051c*/ 	.word	0x00000108
        /*0520*/ 	.short	0x0100
        /*0522*/ 	.byte	0x04
	.zero		1


	//   ....[67]....
        /*0524*/ 	.word	0x00000a40
        /*0528*/ 	.word	0x000000ff
        /*052c*/ 	.word	0x00000218
        /*0530*/ 	.short	0x0100
        /*0532*/ 	.byte	0x04
	.zero		1


	//   ....[68]....
        /*0534*/ 	.word	0x00000b80
        /*0538*/ 	.word	0x000000ff
        /*053c*/ 	.word	0x00000220
        /*0540*/ 	.short	0x0100
        /*0542*/ 	.byte	0x04
	.zero		1


	//   ....[69]....
        /*0544*/ 	.word	0x00000b90
        /*0548*/ 	.word	0x000000ff
        /*054c*/ 	.word	0x00000230
        /*0550*/ 	.short	0x0100
        /*0552*/ 	.byte	0x04
	.zero		1


	//   ....[70]....
        /*0554*/ 	.word	0x00000ba0
        /*0558*/ 	.word	0x000000ff
        /*055c*/ 	.word	0x00000228
        /*0560*/ 	.short	0x0100
        /*0562*/ 	.byte	0x04
	.zero		1


	//   ....[71]....
        /*0564*/ 	.word	0x00000bb0
        /*0568*/ 	.word	0x000000ff
        /*056c*/ 	.word	0x00000238
        /*0570*/ 	.short	0x0100
        /*0572*/ 	.byte	0x04
	.zero		1


	//   ....[72]....
        /*0574*/ 	.word	0x00000ca0
        /*0578*/ 	.word	0x000000ff
        /*057c*/ 	.word	0x00000240
        /*0580*/ 	.short	0x0100
        /*0582*/ 	.byte	0x06
	.zero		1


	//   ....[73]....
        /*0584*/ 	.word	0x00000cb0
        /*0588*/ 	.word	0x000000ff
        /*058c*/ 	.word	0x00000248
        /*0590*/ 	.short	0x0100
        /*0592*/ 	.byte	0x06
	.zero		1


	//   ....[74]....
        /*0594*/ 	.word	0x00000df0
        /*0598*/ 	.word	0x000000ff
        /*059c*/ 	.word	0x00000250
        /*05a0*/ 	.short	0x0100
        /*05a2*/ 	.byte	0x06
	.zero		1


	//   ....[75]....
        /*05a4*/ 	.word	0x00000e00
        /*05a8*/ 	.word	0x000000ff
        /*05ac*/ 	.word	0x00000260
        /*05b0*/ 	.short	0x0100
        /*05b2*/ 	.byte	0x06
	.zero		1


	//   ....[76]....
        /*05b4*/ 	.word	0x00000e10
        /*05b8*/ 	.word	0x000000ff
        /*05bc*/ 	.word	0x00000258
        /*05c0*/ 	.short	0x0100
        /*05c2*/ 	.byte	0x06
	.zero		1


	//   ....[77]....
        /*05c4*/ 	.word	0x00000e20
        /*05c8*/ 	.word	0x000000ff
        /*05cc*/ 	.word	0x00000268
        /*05d0*/ 	.short	0x0100
        /*05d2*/ 	.byte	0x06
	.zero		1


	//   ....[78]....
        /*05d4*/ 	.word	0x00000f50
        /*05d8*/ 	.word	0x000000ff
        /*05dc*/ 	.word	0x00000270
        /*05e0*/ 	.short	0x0100
        /*05e2*/ 	.byte	0x04
	.zero		1


	//   ....[79]....
        /*05e4*/ 	.word	0x00000f60
        /*05e8*/ 	.word	0x000000ff
        /*05ec*/ 	.word	0x00000290
        /*05f0*/ 	.short	0x0100
        /*05f2*/ 	.byte	0x04
	.zero		1


	//   ....[80]....
        /*05f4*/ 	.word	0x00000f70
        /*05f8*/ 	.word	0x000000ff
        /*05fc*/ 	.word	0x00000278
        /*0600*/ 	.short	0x0100
        /*0602*/ 	.byte	0x04
	.zero		1


	//   ....[81]....
        /*0604*/ 	.word	0x00000f80
        /*0608*/ 	.word	0x000000ff
        /*060c*/ 	.word	0x00000298
        /*0610*/ 	.short	0x0100
        /*0612*/ 	.byte	0x04
	.zero		1


	//   ....[82]....
        /*0614*/ 	.word	0x00000f90
        /*0618*/ 	.word	0x000000ff
        /*061c*/ 	.word	0x00000280
        /*0620*/ 	.short	0x0100
        /*0622*/ 	.byte	0x04
	.zero		1


	//   ....[83]....
        /*0624*/ 	.word	0x00000fa0
        /*0628*/ 	.word	0x000000ff
        /*062c*/ 	.word	0x000002a0
        /*0630*/ 	.short	0x0100
        /*0632*/ 	.byte	0x04
	.zero		1


	//   ....[84]....
        /*0634*/ 	.word	0x00000fb0
        /*0638*/ 	.word	0x000000ff
        /*063c*/ 	.word	0x00000288
        /*0640*/ 	.short	0x0100
        /*0642*/ 	.byte	0x04
	.zero		1


	//   ....[85]....
        /*0644*/ 	.word	0x00000fc0
        /*0648*/ 	.word	0x000000ff
        /*064c*/ 	.word	0x000002a8
        /*0650*/ 	.short	0x0100
        /*0652*/ 	.byte	0x04
	.zero		1


	//   ....[86]....
        /*0654*/ 	.word	0x000010b0
        /*0658*/ 	.word	0x000000ff
        /*065c*/ 	.word	0x000002b0
        /*0660*/ 	.short	0x0100
        /*0662*/ 	.byte	0x04
	.zero		1


	//   ....[87]....
        /*0664*/ 	.word	0x000010c0
        /*0668*/ 	.word	0x000000ff
        /*066c*/ 	.word	0x000002c0
        /*0670*/ 	.short	0x0100
        /*0672*/ 	.byte	0x04
	.zero		1


	//   ....[88]....
        /*0674*/ 	.word	0x000010d0
        /*0678*/ 	.word	0x000000ff
        /*067c*/ 	.word	0x000002b8
        /*0680*/ 	.short	0x0100
        /*0682*/ 	.byte	0x04
	.zero		1


	//   ....[89]....
        /*0684*/ 	.word	0x000010e0
        /*0688*/ 	.word	0x000000ff
        /*068c*/ 	.word	0x000002c8
        /*0690*/ 	.short	0x0100
        /*0692*/ 	.byte	0x04
	.zero		1


	//   ....[90]....
        /*0694*/ 	.word	0x00001c10
        /*0698*/ 	.word	0x00000000
        /*069c*/ 	.word	0x000002c0
        /*06a0*/ 	.short	0x010a
        /*06a2*/ 	.byte	0xff
	.zero		1


	//   ....[91]....
        /*06a4*/ 	.word	0x00001c30
        /*06a8*/ 	.word	0x00000000
        /*06ac*/ 	.word	0x000002b0
        /*06b0*/ 	.short	0x0101
        /*06b2*/ 	.byte	0xff
	.zero		1


	//   ....[92]....
        /*06b4*/ 	.word	0x00001cf0
        /*06b8*/ 	.word	0x000000ff
        /*06bc*/ 	.word	0x00000110
        /*06c0*/ 	.short	0x010a
        /*06c2*/ 	.byte	0x04
	.zero		1


	//   ....[93]....
        /*06c4*/ 	.word	0x00001d70
        /*06c8*/ 	.word	0x000000ff
        /*06cc*/ 	.word	0x00000110
        /*06d0*/ 	.short	0x010a
        /*06d2*/ 	.byte	0x21
	.zero		1


	//   ....[94]....
        /*06d4*/ 	.word	0x00001f00
        /*06d8*/ 	.word	0x000000ff
        /*06dc*/ 	.word	0x00000110
        /*06e0*/ 	.short	0x010a
        /*06e2*/ 	.byte	0x08
	.zero		1


	//   ....[95]....
        /*06e4*/ 	.word	0x00002020
        /*06e8*/ 	.word	0x000000ff
        /*06ec*/ 	.word	0x00000248
        /*06f0*/ 	.short	0x0101
        /*06f2*/ 	.byte	0x07
	.zero		1


	//   ....[96]....
        /*06f4*/ 	.word	0x00002040
        /*06f8*/ 	.word	0x000000ff
        /*06fc*/ 	.word	0x00000110
        /*0700*/ 	.short	0x010a
        /*0702*/ 	.byte	0x04
	.zero		1


	//   ....[97]....
        /*0704*/ 	.word	0x000020c0
        /*0708*/ 	.word	0x000000ff
        /*070c*/ 	.word	0x00000110
        /*0710*/ 	.short	0x010a
        /*0712*/ 	.byte	0x09
	.zero		1


	//   ....[98]....
        /*0714*/ 	.word	0x00002260
        /*0718*/ 	.word	0x000000ff
        /*071c*/ 	.word	0x00000110
        /*0720*/ 	.short	0x010a
        /*0722*/ 	.byte	0x06
	.zero		1


	//   ....[99]....
        /*0724*/ 	.word	0x00002390
        /*0728*/ 	.word	0x00000003
        /*072c*/ 	.word	0x00000250
        /*0730*/ 	.short	0x010a
        /*0732*/ 	.byte	0xff
	.zero		1


	//   ....[100]....
        /*0734*/ 	.word	0x000024e0
        /*0738*/ 	.word	0x00000000
        /*073c*/ 	.word	0x00000000
        /*0740*/ 	.short	0x0101
        /*0742*/ 	.byte	0xff
	.zero		1


	//   ....[101]....
        /*0744*/ 	.word	0x00002a80
        /*0748*/ 	.word	0x000000ff
        /*074c*/ 	.word	0x00000000
        /*0750*/ 	.short	0x010a
        /*0752*/ 	.byte	0x04
	.zero		1


	//   ....[102]....
        /*0754*/ 	.word	0x00002b10
        /*0758*/ 	.word	0x000000ff
        /*075c*/ 	.word	0x00000000
        /*0760*/ 	.short	0x010a
        /*0762*/ 	.byte	0x05
	.zero		1


	//   ....[103]....
        /*0764*/ 	.word	0x00002ba0
        /*0768*/ 	.word	0x000000ff
        /*076c*/ 	.word	0x00000000
        /*0770*/ 	.short	0x010a
        /*0772*/ 	.byte	0x05
	.zero		1


	//   ....[104]....
        /*0774*/ 	.word	0x00002c30
        /*0778*/ 	.word	0x000000ff
        /*077c*/ 	.word	0x00000000
        /*0780*/ 	.short	0x010a
        /*0782*/ 	.byte	0x05
	.zero		1


	//   ....[105]....
        /*0784*/ 	.word	0x00002cc0
        /*0788*/ 	.word	0x000000ff
        /*078c*/ 	.word	0x00000000
        /*0790*/ 	.short	0x010a
        /*0792*/ 	.byte	0x05
	.zero		1


	//   ....[106]....
        /*0794*/ 	.word	0x00002d50
        /*0798*/ 	.word	0x000000ff
        /*079c*/ 	.word	0x00000000
        /*07a0*/ 	.short	0x010a
        /*07a2*/ 	.byte	0x05
	.zero		1


	//   ....[107]....
        /*07a4*/ 	.word	0x00002de0
        /*07a8*/ 	.word	0x000000ff
        /*07ac*/ 	.word	0x00000000
        /*07b0*/ 	.short	0x010a
        /*07b2*/ 	.byte	0x05
	.zero		1


	//   ....[108]....
        /*07b4*/ 	.word	0x00002e70
        /*07b8*/ 	.word	0x000000ff
        /*07bc*/ 	.word	0x00000000
        /*07c0*/ 	.short	0x010a
        /*07c2*/ 	.byte	0x05
	.zero		1


	//   ....[109]....
        /*07c4*/ 	.word	0x00002f00
        /*07c8*/ 	.word	0x000000ff
        /*07cc*/ 	.word	0x00000000
        /*07d0*/ 	.short	0x010a
        /*07d2*/ 	.byte	0x05
	.zero		1


	//   ....[110]....
        /*07d4*/ 	.word	0x00002f90
        /*07d8*/ 	.word	0x000000ff
        /*07dc*/ 	.word	0x00000000
        /*07e0*/ 	.short	0x010a
        /*07e2*/ 	.byte	0x05
	.zero		1


	//   ....[111]....
        /*07e4*/ 	.word	0x00003020
        /*07e8*/ 	.word	0x000000ff
        /*07ec*/ 	.word	0x00000000
        /*07f0*/ 	.short	0x010a
        /*07f2*/ 	.byte	0x05
	.zero		1


	//   ....[112]....
        /*07f4*/ 	.word	0x000030b0
        /*07f8*/ 	.word	0x000000ff
        /*07fc*/ 	.word	0x00000000
        /*0800*/ 	.short	0x010a
        /*0802*/ 	.byte	0x05
	.zero		1


	//   ....[113]....
        /*0804*/ 	.word	0x00003140
        /*0808*/ 	.word	0x000000ff
        /*080c*/ 	.word	0x00000000
        /*0810*/ 	.short	0x010a
        /*0812*/ 	.byte	0x05
	.zero		1


	//   ....[114]....
        /*0814*/ 	.word	0x000031d0
        /*0818*/ 	.word	0x000000ff
        /*081c*/ 	.word	0x00000000
        /*0820*/ 	.short	0x010a
        /*0822*/ 	.byte	0x05
	.zero		1


	//   ....[115]....
        /*0824*/ 	.word	0x00003260
        /*0828*/ 	.word	0x000000ff
        /*082c*/ 	.word	0x00000000
        /*0830*/ 	.short	0x010a
        /*0832*/ 	.byte	0x05
	.zero		1


	//   ....[116]....
        /*0834*/ 	.word	0x000032f0
        /*0838*/ 	.word	0x000000ff
        /*083c*/ 	.word	0x00000000
        /*0840*/ 	.short	0x010a
        /*0842*/ 	.byte	0x05
	.zero		1


	//   ....[117]....
        /*0844*/ 	.word	0x00003380
        /*0848*/ 	.word	0x000000ff
        /*084c*/ 	.word	0x00000000
        /*0850*/ 	.short	0x010a
        /*0852*/ 	.byte	0x05
	.zero		1


	//   ....[118]....
        /*0854*/ 	.word	0x00003410
        /*0858*/ 	.word	0x000000ff
        /*085c*/ 	.word	0x00000000
        /*0860*/ 	.short	0x010a
        /*0862*/ 	.byte	0x05
	.zero		1


	//   ....[119]....
        /*0864*/ 	.word	0x000034a0
        /*0868*/ 	.word	0x000000ff
        /*086c*/ 	.word	0x00000000
        /*0870*/ 	.short	0x010a
        /*0872*/ 	.byte	0x05
	.zero		1


	//   ....[120]....
        /*0874*/ 	.word	0x00003530
        /*0878*/ 	.word	0x000000ff
        /*087c*/ 	.word	0x00000000
        /*0880*/ 	.short	0x010a
        /*0882*/ 	.byte	0x05
	.zero		1


	//   ....[121]....
        /*0884*/ 	.word	0x000035c0
        /*0888*/ 	.word	0x000000ff
        /*088c*/ 	.word	0x00000000
        /*0890*/ 	.short	0x010a
        /*0892*/ 	.byte	0x05
	.zero		1


	//   ....[122]....
        /*0894*/ 	.word	0x00003650
        /*0898*/ 	.word	0x000000ff
        /*089c*/ 	.word	0x00000000
        /*08a0*/ 	.short	0x010a
        /*08a2*/ 	.byte	0x05
	.zero		1


	//   ....[123]....
        /*08a4*/ 	.word	0x000036e0
        /*08a8*/ 	.word	0x000000ff
        /*08ac*/ 	.word	0x00000000
        /*08b0*/ 	.short	0x010a
        /*08b2*/ 	.byte	0x05
	.zero		1


	//   ....[124]....
        /*08b4*/ 	.word	0x00003770
        /*08b8*/ 	.word	0x000000ff
        /*08bc*/ 	.word	0x00000000
        /*08c0*/ 	.short	0x010a
        /*08c2*/ 	.byte	0x05
	.zero		1


	//   ....[125]....
        /*08c4*/ 	.word	0x00003800
        /*08c8*/ 	.word	0x000000ff
        /*08cc*/ 	.word	0x00000000
        /*08d0*/ 	.short	0x010a
        /*08d2*/ 	.byte	0x05
	.zero		1


	//   ....[126]....
        /*08d4*/ 	.word	0x00003890
        /*08d8*/ 	.word	0x000000ff
        /*08dc*/ 	.word	0x00000000
        /*08e0*/ 	.short	0x010a
        /*08e2*/ 	.byte	0x05
	.zero		1


	//   ....[127]....
        /*08e4*/ 	.word	0x00003920
        /*08e8*/ 	.word	0x000000ff
        /*08ec*/ 	.word	0x00000000
        /*08f0*/ 	.short	0x010a
        /*08f2*/ 	.byte	0x05
	.zero		1


	//   ....[128]....
        /*08f4*/ 	.word	0x000039b0
        /*08f8*/ 	.word	0x000000ff
        /*08fc*/ 	.word	0x00000000
        /*0900*/ 	.short	0x010a
        /*0902*/ 	.byte	0x05
	.zero		1


	//   ....[129]....
        /*0904*/ 	.word	0x00003a40
        /*0908*/ 	.word	0x000000ff
        /*090c*/ 	.word	0x00000000
        /*0910*/ 	.short	0x010a
        /*0912*/ 	.byte	0x05
	.zero		1


	//   ....[130]....
        /*0914*/ 	.word	0x00003ad0
        /*0918*/ 	.word	0x000000ff
        /*091c*/ 	.word	0x00000000
        /*0920*/ 	.short	0x010a
        /*0922*/ 	.byte	0x05
	.zero		1


	//   ....[131]....
        /*0924*/ 	.word	0x00003b60
        /*0928*/ 	.word	0x000000ff
        /*092c*/ 	.word	0x00000000
        /*0930*/ 	.short	0x010a
        /*0932*/ 	.byte	0x05
	.zero		1


	//   ....[132]....
        /*0934*/ 	.word	0x00003bf0
        /*0938*/ 	.word	0x000000ff
        /*093c*/ 	.word	0x00000000
        /*0940*/ 	.short	0x010a
        /*0942*/ 	.byte	0x05
	.zero		1


	//   ....[133]....
        /*0944*/ 	.word	0x00003c80
        /*0948*/ 	.word	0x000000ff
        /*094c*/ 	.word	0x00000000
        /*0950*/ 	.short	0x010a
        /*0952*/ 	.byte	0x05
	.zero		1


	//   ....[134]....
        /*0954*/ 	.word	0x00003d20
        /*0958*/ 	.word	0x00000000
        /*095c*/ 	.word	0x00000000
        /*0960*/ 	.short	0x010a
        /*0962*/ 	.byte	0xff
	.zero		1


	//   ....[135]....
        /*0964*/ 	.word	0x00003e60
        /*0968*/ 	.word	0x00000002
        /*096c*/ 	.word	0x000002b0
        /*0970*/ 	.short	0x010a
        /*0972*/ 	.byte	0xff
	.zero		1


	//   ....[136]....
        /*0974*/ 	.word	0x00003ec0
        /*0978*/ 	.word	0x00000004
        /*097c*/ 	.word	0x00000000
        /*0980*/ 	.short	0x0101
        /*0982*/ 	.byte	0xff
	.zero		1


	//   ....[137]....
        /*0984*/ 	.word	0x00003ee0
        /*0988*/ 	.word	0x000000ff
        /*098c*/ 	.word	0x00000260
        /*0990*/ 	.short	0x010a
        /*0992*/ 	.byte	0x04
	.zero		1


	//   ....[138]....
        /*0994*/ 	.word	0x00004000
        /*0998*/ 	.word	0x00000002
        /*099c*/ 	.word	0x00000250
        /*09a0*/ 	.short	0x010a
        /*09a2*/ 	.byte	0xff
	.zero		1


	//   ....[139]....
        /*09a4*/ 	.word	0x00004110
        /*09a8*/ 	.word	0x00000002
        /*09ac*/ 	.word	0x00000000
        /*09b0*/ 	.short	0x0101
        /*09b2*/ 	.byte	0xff
	.zero		1


	//   ....[140]....
        /*09b4*/ 	.word	0x000041a0
        /*09b8*/ 	.word	0x000000ff
        /*09bc*/ 	.word	0x00000260
        /*09c0*/ 	.short	0x0106
        /*09c2*/ 	.byte	0x04
	.zero		1


	//   ....[141]....
        /*09c4*/ 	.word	0x000041c0
        /*09c8*/ 	.word	0x000000ff
        /*09cc*/ 	.word	0x00000260
        /*09d0*/ 	.short	0x010a
        /*09d2*/ 	.byte	0x04
	.zero		1


	//   ....[142]....
        /*09d4*/ 	.word	0x00004250
        /*09d8*/ 	.word	0x000000ff
        /*09dc*/ 	.word	0x00000260
        /*09e0*/ 	.short	0x0106
        /*09e2*/ 	.byte	0x07
	.zero		1


	//   ....[143]....
        /*09e4*/ 	.word	0x00004290
        /*09e8*/ 	.word	0x00000000
        /*09ec*/ 	.word	0x00000260
        /*09f0*/ 	.short	0x010a
        /*09f2*/ 	.byte	0xff
	.zero		1


	//   ....[144]....
        /*09f4*/ 	.word	0x00004790
        /*09f8*/ 	.word	0x00000000
        /*09fc*/ 	.word	0x00000250
        /*0a00*/ 	.short	0x010a
        /*0a02*/ 	.byte	0xff
	.zero		1


	//   ....[145]....
        /*0a04*/ 	.word	0x00004890
        /*0a08*/ 	.word	0x00000003
        /*0a0c*/ 	.word	0x00000000
        /*0a10*/ 	.short	0x0101
        /*0a12*/ 	.byte	0xff
	.zero		1


	//   ....[146]....
        /*0a14*/ 	.word	0x000048a0
        /*0a18*/ 	.word	0x000000ff
        /*0a1c*/ 	.word	0x00000000
        /*0a20*/ 	.short	0x010a
        /*0a22*/ 	.byte	0x04
	.zero		1


	//   ....[147]....
        /*0a24*/ 	.word	0x000048c0
        /*0a28*/ 	.word	0x000000ff
        /*0a2c*/ 	.word	0x00000290
        /*0a30*/ 	.short	0x010a
        /*0a32*/ 	.byte	0x13
	.zero		1


	//   ....[148]....
        /*0a34*/ 	.word	0x00004a00
        /*0a38*/ 	.word	0x000000ff
        /*0a3c*/ 	.word	0x00000000
        /*0a40*/ 	.short	0x010a
        /*0a42*/ 	.byte	0x06
	.zero		1


	//   ....[149]....
        /*0a44*/ 	.word	0x00004b00
        /*0a48*/ 	.word	0x000000ff
        /*0a4c*/ 	.word	0x00000000
        /*0a50*/ 	.short	0x010a
        /*0a52*/ 	.byte	0x04
	.zero		1


	//   ....[150]....
        /*0a54*/ 	.word	0x00004ce0
        /*0a58*/ 	.word	0x000000ff
        /*0a5c*/ 	.word	0x00000000
        /*0a60*/ 	.short	0x010a
        /*0a62*/ 	.byte	0x04
	.zero		1


	//   ....[151]....
        /*0a64*/ 	.word	0x00004d70
        /*0a68*/ 	.word	0x000000ff
        /*0a6c*/ 	.word	0x00000000
        /*0a70*/ 	.short	0x010a
        /*0a72*/ 	.byte	0x05
	.zero		1


	//   ....[152]....
        /*0a74*/ 	.word	0x00004e00
        /*0a78*/ 	.word	0x000000ff
        /*0a7c*/ 	.word	0x00000000
        /*0a80*/ 	.short	0x010a
        /*0a82*/ 	.byte	0x05
	.zero		1


	//   ....[153]....
        /*0a84*/ 	.word	0x00004e90
        /*0a88*/ 	.word	0x000000ff
        /*0a8c*/ 	.word	0x00000000
        /*0a90*/ 	.short	0x010a
        /*0a92*/ 	.byte	0x04
	.zero		1


	//   ....[154]....
        /*0a94*/ 	.word	0x000053b0
        /*0a98*/ 	.word	0x00000008
        /*0a9c*/ 	.word	0x00000250
        /*0aa0*/ 	.short	0x010a
        /*0aa2*/ 	.byte	0xff
	.zero		1


	//   ....[155]....
        /*0aa4*/ 	.word	0x00005520
        /*0aa8*/ 	.word	0x00000000
        /*0aac*/ 	.word	0x00000000
        /*0ab0*/ 	.short	0x0101
        /*0ab2*/ 	.byte	0xff
	.zero		1


	//   ....[156]....
        /*0ab4*/ 	.word	0x00005a00
        /*0ab8*/ 	.word	0x000000ff
        /*0abc*/ 	.word	0x00000248
        /*0ac0*/ 	.short	0x010a
        /*0ac2*/ 	.byte	0x15
	.zero		1


	//   ....[157]....
        /*0ac4*/ 	.word	0x00005b90
        /*0ac8*/ 	.word	0x000000ff
        /*0acc*/ 	.word	0x00000230
        /*0ad0*/ 	.short	0x010a
        /*0ad2*/ 	.byte	0x15
	.zero		1


	//   ....[158]....
        /*0ad4*/ 	.word	0x00005d00
        /*0ad8*/ 	.word	0x000000ff
        /*0adc*/ 	.word	0x00000220
        /*0ae0*/ 	.short	0x010b
        /*0ae2*/ 	.byte	0x15
	.zero		1


	//   ....[159]....
        /*0ae4*/ 	.word	0x00005d10
        /*0ae8*/ 	.word	0x000000ff
        /*0aec*/ 	.word	0x00000000
        /*0af0*/ 	.short	0x0101
        /*0af2*/ 	.byte	0x27
	.zero		1


	//   ....[160]....
        /*0af4*/ 	.word	0x00005d20
        /*0af8*/ 	.word	0x000000ff
        /*0afc*/ 	.word	0x00000238
        /*0b00*/ 	.short	0x010a
        /*0b02*/ 	.byte	0x15
	.zero		1


	//   ....[161]....
        /*0b04*/ 	.word	0x00005f00
        /*0b08*/ 	.word	0x000000ff
        /*0b0c*/ 	.word	0x00000228
        /*0b10*/ 	.short	0x010b
        /*0b12*/ 	.byte	0x15
	.zero		1


	//   ....[162]....
        /*0b14*/ 	.word	0x00005f10
        /*0b18*/ 	.word	0x000000ff
        /*0b1c*/ 	.word	0x00000000
        /*0b20*/ 	.short	0x0101
        /*0b22*/ 	.byte	0x26
	.zero		1


	//   ....[163]....
        /*0b24*/ 	.word	0x00005f40
        /*0b28*/ 	.word	0x000000ff
        /*0b2c*/ 	.word	0x00000230
        /*0b30*/ 	.short	0x010a
        /*0b32*/ 	.byte	0x15
	.zero		1


	//   ....[164]....
        /*0b34*/ 	.word	0x00005f80
        /*0b38*/ 	.word	0x00000000
        /*0b3c*/ 	.word	0x00000238
        /*0b40*/ 	.short	0x010a
        /*0b42*/ 	.byte	0xff
	.zero		1


	//   ....[165]....
        /*0b44*/ 	.word	0x000062b0
        /*0b48*/ 	.word	0x00000003
        /*0b4c*/ 	.word	0x00000250
        /*0b50*/ 	.short	0x010a
        /*0b52*/ 	.byte	0xff
	.zero		1


	//   ....[166]....
        /*0b54*/ 	.word	0x00006430
        /*0b58*/ 	.word	0x00000000
        /*0b5c*/ 	.word	0x00000000
        /*0b60*/ 	.short	0x0101
        /*0b62*/ 	.byte	0xff
	.zero		1


	//   ....[167]....
        /*0b64*/ 	.word	0x00006f70
        /*0b68*/ 	.word	0x00000002
        /*0b6c*/ 	.word	0x00000220
        /*0b70*/ 	.short	0x010a
        /*0b72*/ 	.byte	0xff
	.zero		1


	//   ....[168]....
        /*0b74*/ 	.word	0x00006fe0
        /*0b78*/ 	.word	0x00000064
        /*0b7c*/ 	.word	0x00000270
        /*0b80*/ 	.short	0x010a
        /*0b82*/ 	.byte	0xff
	.zero		1


	//   ....[169]....
        /*0b84*/ 	.word	0x000070d0
        /*0b88*/ 	.word	0x00000002
        /*0b8c*/ 	.word	0x00000220
        /*0b90*/ 	.short	0x010a
        /*0b92*/ 	.byte	0xff
	.zero		1


	//   ....[170]....
        /*0b94*/ 	.word	0x000071e0
        /*0b98*/ 	.word	0x00000000
        /*0b9c*/ 	.word	0x00000000
        /*0ba0*/ 	.short	0x0101
        /*0ba2*/ 	.byte	0xff
	.zero		1


	//   ....[171]....
        /*0ba4*/ 	.word	0x00007260
        /*0ba8*/ 	.word	0x00000064
        /*0bac*/ 	.word	0x00000270
        /*0bb0*/ 	.short	0x010a
        /*0bb2*/ 	.byte	0xff
	.zero		1


	//   ....[172]....
        /*0bb4*/ 	.word	0x00007db0
        /*0bb8*/ 	.word	0x0000006d
        /*0bbc*/ 	.word	0x00000220
        /*0bc0*/ 	.short	0x010a
        /*0bc2*/ 	.byte	0xff
	.zero		1


	//   ....[173]....
        /*0bc4*/ 	.word	0x00007e80
        /*0bc8*/ 	.word	0x0000006d
        /*0bcc*/ 	.word	0x00000220
        /*0bd0*/ 	.short	0x010a
        /*0bd2*/ 	.byte	0xff
	.zero		1


	//   ....[174]....
        /*0bd4*/ 	.word	0x00007f90
        /*0bd8*/ 	.word	0x00000000
        /*0bdc*/ 	.word	0x00000000
        /*0be0*/ 	.short	0x0101
        /*0be2*/ 	.byte	0xff
	.zero		1


	//   ....[175]....
        /*0be4*/ 	.word	0x00008420
        /*0be8*/ 	.word	0x000000ff
        /*0bec*/ 	.word	0x00000000
        /*0bf0*/ 	.short	0x0101
        /*0bf2*/ 	.byte	0x04
	.zero		1


	//   ....[176]....
        /*0bf4*/ 	.word	0x00008c30
        /*0bf8*/ 	.word	0x00000000
        /*0bfc*/ 	.word	0x000002c0
        /*0c00*/ 	.short	0x010a
        /*0c02*/ 	.byte	0xff
	.zero		1


	//   ....[177]....
        /*0c04*/ 	.word	0x00008c90
        /*0c08*/ 	.word	0x00000000
        /*0c0c*/ 	.word	0x00000110
        /*0c10*/ 	.short	0x010a
        /*0c12*/ 	.byte	0xff
	.zero		1


	//   ....[178]....
        /*0c14*/ 	.word	0x00008cf0
        /*0c18*/ 	.word	0x00000000
        /*0c1c*/ 	.word	0x00000110
        /*0c20*/ 	.short	0x010a
        /*0c22*/ 	.byte	0xff
	.zero		1


	//   ....[179]....
        /*0c24*/ 	.word	0x00008d40
        /*0c28*/ 	.word	0x00000003
        /*0c2c*/ 	.word	0x00000250
        /*0c30*/ 	.short	0x010a
        /*0c32*/ 	.byte	0xff
	.zero		1


	//   ....[180]....
        /*0c34*/ 	.word	0x00008da0
        /*0c38*/ 	.word	0x00000000
        /*0c3c*/ 	.word	0x00000000
        /*0c40*/ 	.short	0x010a
        /*0c42*/ 	.byte	0xff
	.zero		1


	//   ....[181]....
        /*0c44*/ 	.word	0x00008e00
        /*0c48*/ 	.word	0x00000000
        /*0c4c*/ 	.word	0x00000000
        /*0c50*/ 	.short	0x010a
        /*0c52*/ 	.byte	0xff
	.zero		1


	//   ....[182]....
        /*0c54*/ 	.word	0x00008e60
        /*0c58*/ 	.word	0x00000000
        /*0c5c*/ 	.word	0x00000000
        /*0c60*/ 	.short	0x010a
        /*0c62*/ 	.byte	0xff
	.zero		1


	//   ....[183]....
        /*0c64*/ 	.word	0x00008ec0
        /*0c68*/ 	.word	0x00000000
        /*0c6c*/ 	.word	0x00000000
        /*0c70*/ 	.short	0x010a
        /*0c72*/ 	.byte	0xff
	.zero		1


	//   ....[184]....
        /*0c74*/ 	.word	0x00008f20
        /*0c78*/ 	.word	0x00000000
        /*0c7c*/ 	.word	0x00000000
        /*0c80*/ 	.short	0x010a
        /*0c82*/ 	.byte	0xff
	.zero		1


	//   ....[185]....
        /*0c84*/ 	.word	0x00008f80
        /*0c88*/ 	.word	0x00000000
        /*0c8c*/ 	.word	0x00000000
        /*0c90*/ 	.short	0x010a
        /*0c92*/ 	.byte	0xff
	.zero		1


	//   ....[186]....
        /*0c94*/ 	.word	0x00008fe0
        /*0c98*/ 	.word	0x00000000
        /*0c9c*/ 	.word	0x00000000
        /*0ca0*/ 	.short	0x010a
        /*0ca2*/ 	.byte	0xff
	.zero		1


	//   ....[187]....
        /*0ca4*/ 	.word	0x00009040
        /*0ca8*/ 	.word	0x00000000
        /*0cac*/ 	.word	0x00000000
        /*0cb0*/ 	.short	0x010a
        /*0cb2*/ 	.byte	0xff
	.zero		1


	//   ....[188]....
        /*0cb4*/ 	.word	0x000090a0
        /*0cb8*/ 	.word	0x00000000
        /*0cbc*/ 	.word	0x00000000
        /*0cc0*/ 	.short	0x010a
        /*0cc2*/ 	.byte	0xff
	.zero		1


	//   ....[189]....
        /*0cc4*/ 	.word	0x00009100
        /*0cc8*/ 	.word	0x00000000
        /*0ccc*/ 	.word	0x00000000
        /*0cd0*/ 	.short	0x010a
        /*0cd2*/ 	.byte	0xff
	.zero		1


	//   ....[190]....
        /*0cd4*/ 	.word	0x00009160
        /*0cd8*/ 	.word	0x00000000
        /*0cdc*/ 	.word	0x00000000
        /*0ce0*/ 	.short	0x010a
        /*0ce2*/ 	.byte	0xff
	.zero		1


	//   ....[191]....
        /*0ce4*/ 	.word	0x000091c0
        /*0ce8*/ 	.word	0x00000000
        /*0cec*/ 	.word	0x00000000
        /*0cf0*/ 	.short	0x010a
        /*0cf2*/ 	.byte	0xff
	.zero		1


	//   ....[192]....
        /*0cf4*/ 	.word	0x00009220
        /*0cf8*/ 	.word	0x00000000
        /*0cfc*/ 	.word	0x00000000
        /*0d00*/ 	.short	0x010a
        /*0d02*/ 	.byte	0xff
	.zero		1


	//   ....[193]....
        /*0d04*/ 	.word	0x00009280
        /*0d08*/ 	.word	0x00000000
        /*0d0c*/ 	.word	0x00000000
        /*0d10*/ 	.short	0x010a
        /*0d12*/ 	.byte	0xff
	.zero		1


	//   ....[194]....
        /*0d14*/ 	.word	0x000092e0
        /*0d18*/ 	.word	0x00000000
        /*0d1c*/ 	.word	0x00000000
        /*0d20*/ 	.short	0x010a
        /*0d22*/ 	.byte	0xff
	.zero		1


	//   ....[195]....
        /*0d24*/ 	.word	0x00009340
        /*0d28*/ 	.word	0x00000000
        /*0d2c*/ 	.word	0x00000000
        /*0d30*/ 	.short	0x010a
        /*0d32*/ 	.byte	0xff
	.zero		1


	//   ....[196]....
        /*0d34*/ 	.word	0x000093a0
        /*0d38*/ 	.word	0x00000000
        /*0d3c*/ 	.word	0x00000000
        /*0d40*/ 	.short	0x010a
        /*0d42*/ 	.byte	0xff
	.zero		1


	//   ....[197]....
        /*0d44*/ 	.word	0x00009400
        /*0d48*/ 	.word	0x00000000
        /*0d4c*/ 	.word	0x00000000
        /*0d50*/ 	.short	0x010a
        /*0d52*/ 	.byte	0xff
	.zero		1


	//   ....[198]....
        /*0d54*/ 	.word	0x00009460
        /*0d58*/ 	.word	0x00000000
        /*0d5c*/ 	.word	0x00000000
        /*0d60*/ 	.short	0x010a
        /*0d62*/ 	.byte	0xff
	.zero		1


	//   ....[199]....
        /*0d64*/ 	.word	0x000094c0
        /*0d68*/ 	.word	0x00000000
        /*0d6c*/ 	.word	0x00000000
        /*0d70*/ 	.short	0x010a
        /*0d72*/ 	.byte	0xff
	.zero		1


	//   ....[200]....
        /*0d74*/ 	.word	0x00009520
        /*0d78*/ 	.word	0x00000000
        /*0d7c*/ 	.word	0x00000000
        /*0d80*/ 	.short	0x010a
        /*0d82*/ 	.byte	0xff
	.zero		1


	//   ....[201]....
        /*0d84*/ 	.word	0x00009580
        /*0d88*/ 	.word	0x00000000
        /*0d8c*/ 	.word	0x00000000
        /*0d90*/ 	.short	0x010a
        /*0d92*/ 	.byte	0xff
	.zero		1


	//   ....[202]....
        /*0d94*/ 	.word	0x000095e0
        /*0d98*/ 	.word	0x00000000
        /*0d9c*/ 	.word	0x00000000
        /*0da0*/ 	.short	0x010a
        /*0da2*/ 	.byte	0xff
	.zero		1


	//   ....[203]....
        /*0da4*/ 	.word	0x00009640
        /*0da8*/ 	.word	0x00000000
        /*0dac*/ 	.word	0x00000000
        /*0db0*/ 	.short	0x010a
        /*0db2*/ 	.byte	0xff
	.zero		1


	//   ....[204]....
        /*0db4*/ 	.word	0x000096a0
        /*0db8*/ 	.word	0x00000000
        /*0dbc*/ 	.word	0x00000000
        /*0dc0*/ 	.short	0x010a
        /*0dc2*/ 	.byte	0xff
	.zero		1


	//   ....[205]....
        /*0dc4*/ 	.word	0x00009700
        /*0dc8*/ 	.word	0x00000000
        /*0dcc*/ 	.word	0x00000000
        /*0dd0*/ 	.short	0x010a
        /*0dd2*/ 	.byte	0xff
	.zero		1


	//   ....[206]....
        /*0dd4*/ 	.word	0x00009760
        /*0dd8*/ 	.word	0x00000000
        /*0ddc*/ 	.word	0x00000000
        /*0de0*/ 	.short	0x010a
        /*0de2*/ 	.byte	0xff
	.zero		1


	//   ....[207]....
        /*0de4*/ 	.word	0x000097c0
        /*0de8*/ 	.word	0x00000000
        /*0dec*/ 	.word	0x00000000
        /*0df0*/ 	.short	0x010a
        /*0df2*/ 	.byte	0xff
	.zero		1


	//   ....[208]....
        /*0df4*/ 	.word	0x00009820
        /*0df8*/ 	.word	0x00000000
        /*0dfc*/ 	.word	0x00000000
        /*0e00*/ 	.short	0x010a
        /*0e02*/ 	.byte	0xff
	.zero		1


	//   ....[209]....
        /*0e04*/ 	.word	0x00009880
        /*0e08*/ 	.word	0x00000000
        /*0e0c*/ 	.word	0x00000000
        /*0e10*/ 	.short	0x010a
        /*0e12*/ 	.byte	0xff
	.zero		1


	//   ....[210]....
        /*0e14*/ 	.word	0x000098e0
        /*0e18*/ 	.word	0x00000000
        /*0e1c*/ 	.word	0x00000000
        /*0e20*/ 	.short	0x010a
        /*0e22*/ 	.byte	0xff
	.zero		1


	//   ....[211]....
        /*0e24*/ 	.word	0x00009940
        /*0e28*/ 	.word	0x00000000
        /*0e2c*/ 	.word	0x00000000
        /*0e30*/ 	.short	0x010a
        /*0e32*/ 	.byte	0xff
	.zero		1


	//   ....[212]....
        /*0e34*/ 	.word	0x000099a0
        /*0e38*/ 	.word	0x00000000
        /*0e3c*/ 	.word	0x00000000
        /*0e40*/ 	.short	0x010a
        /*0e42*/ 	.byte	0xff
	.zero		1


	//   ....[213]....
        /*0e44*/ 	.word	0x000099f0
        /*0e48*/ 	.word	0x00000002
        /*0e4c*/ 	.word	0x000002b0
        /*0e50*/ 	.short	0x010a
        /*0e52*/ 	.byte	0xff
	.zero		1


	//   ....[214]....
        /*0e54*/ 	.word	0x00009a50
        /*0e58*/ 	.word	0x00000002
        /*0e5c*/ 	.word	0x00000260
        /*0e60*/ 	.short	0x010a
        /*0e62*/ 	.byte	0xff
	.zero		1


	//   ....[215]....
        /*0e64*/ 	.word	0x00009aa0
        /*0e68*/ 	.word	0x00000002
        /*0e6c*/ 	.word	0x00000250
        /*0e70*/ 	.short	0x010a
        /*0e72*/ 	.byte	0xff
	.zero		1


	//   ....[216]....
        /*0e74*/ 	.word	0x00009b00
        /*0e78*/ 	.word	0x00000000
        /*0e7c*/ 	.word	0x00000260
        /*0e80*/ 	.short	0x010a
        /*0e82*/ 	.byte	0xff
	.zero		1


	//   ....[217]....
        /*0e84*/ 	.word	0x00009b50
        /*0e88*/ 	.word	0x00000000
        /*0e8c*/ 	.word	0x00000250
        /*0e90*/ 	.short	0x010a
        /*0e92*/ 	.byte	0xff
	.zero		1


	//   ....[218]....
        /*0e94*/ 	.word	0x00009bb0
        /*0e98*/ 	.word	0x00000003
        /*0e9c*/ 	.word	0x00000290
        /*0ea0*/ 	.short	0x010a
        /*0ea2*/ 	.byte	0xff
	.zero		1


	//   ....[219]....
        /*0ea4*/ 	.word	0x00009c10
        /*0ea8*/ 	.word	0x00000000
        /*0eac*/ 	.word	0x00000000
        /*0eb0*/ 	.short	0x010a
        /*0eb2*/ 	.byte	0xff
	.zero		1


	//   ....[220]....
        /*0eb4*/ 	.word	0x00009c70
        /*0eb8*/ 	.word	0x00000000
        /*0ebc*/ 	.word	0x00000000
        /*0ec0*/ 	.short	0x010a
        /*0ec2*/ 	.byte	0xff
	.zero		1


	//   ....[221]....
        /*0ec4*/ 	.word	0x00009cd0
        /*0ec8*/ 	.word	0x00000000
        /*0ecc*/ 	.word	0x00000000
        /*0ed0*/ 	.short	0x010a
        /*0ed2*/ 	.byte	0xff
	.zero		1


	//   ....[222]....
        /*0ed4*/ 	.word	0x00009d30
        /*0ed8*/ 	.word	0x00000000
        /*0edc*/ 	.word	0x00000000
        /*0ee0*/ 	.short	0x010a
        /*0ee2*/ 	.byte	0xff
	.zero		1


	//   ....[223]....
        /*0ee4*/ 	.word	0x00009d90
        /*0ee8*/ 	.word	0x00000000
        /*0eec*/ 	.word	0x00000000
        /*0ef0*/ 	.short	0x010a
        /*0ef2*/ 	.byte	0xff
	.zero		1


	//   ....[224]....
        /*0ef4*/ 	.word	0x00009de0
        /*0ef8*/ 	.word	0x00000008
        /*0efc*/ 	.word	0x00000250
        /*0f00*/ 	.short	0x010a
        /*0f02*/ 	.byte	0xff
	.zero		1


	//   ....[225]....
        /*0f04*/ 	.word	0x00009e40
        /*0f08*/ 	.word	0x00000000
        /*0f0c*/ 	.word	0x00000248
        /*0f10*/ 	.short	0x010a
        /*0f12*/ 	.byte	0xff
	.zero		1


	//   ....[226]....
        /*0f14*/ 	.word	0x00009ea0
        /*0f18*/ 	.word	0x00000005
        /*0f1c*/ 	.word	0x00000230
        /*0f20*/ 	.short	0x010a
        /*0f22*/ 	.byte	0xff
	.zero		1


	//   ....[227]....
        /*0f24*/ 	.word	0x00009f00
        /*0f28*/ 	.word	0x00000005
        /*0f2c*/ 	.word	0x00000238
        /*0f30*/ 	.short	0x010a
        /*0f32*/ 	.byte	0xff
	.zero		1


	//   ....[228]....
        /*0f34*/ 	.word	0x00009f60
        /*0f38*/ 	.word	0x00000000
        /*0f3c*/ 	.word	0x00000230
        /*0f40*/ 	.short	0x010a
        /*0f42*/ 	.byte	0xff
	.zero		1


	//   ....[229]....
        /*0f44*/ 	.word	0x00009fb0
        /*0f48*/ 	.word	0x00000003
        /*0f4c*/ 	.word	0x00000250
        /*0f50*/ 	.short	0x010a
        /*0f52*/ 	.byte	0xff
	.zero		1


	//   ....[230]....
        /*0f54*/ 	.word	0x0000a000
        /*0f58*/ 	.word	0x00000002
        /*0f5c*/ 	.word	0x00000220
        /*0f60*/ 	.short	0x010a
        /*0f62*/ 	.byte	0xff
	.zero		1


	//   ....[231]....
        /*0f64*/ 	.word	0x0000a050
        /*0f68*/ 	.word	0x00000064
        /*0f6c*/ 	.word	0x00000270
        /*0f70*/ 	.short	0x010a
        /*0f72*/ 	.byte	0xff
	.zero		1


	//   ....[232]....
        /*0f74*/ 	.word	0x0000a0a0
        /*0f78*/ 	.word	0x0000006d
        /*0f7c*/ 	.word	0x00000220
        /*0f80*/ 	.short	0x010a
        /*0f82*/ 	.byte	0xff
	.zero		1


	//----- nvinfo : EIATTR_NUM_MBARRIERS
	.align		4
.L_47:
        /*0f84*/ 	.byte	0x03, 0x38
        /*0f86*/ 	.short	0x005a


	//----- nvinfo : EIATTR_EXIT_INSTR_OFFSETS
	.align		4
        /*0f88*/ 	.byte	0x04, 0x1c
        /*0f8a*/ 	.short	(.L_49 - .L_48)


	//   ....[0]....
.L_48:
        /*0f8c*/ 	.word	0x00003d50


	//   ....[1]....
        /*0f90*/ 	.word	0x00004260


	//   ....[2]....
        /*0f94*/ 	.word	0x000042c0


	//   ....[3]....
        /*0f98*/ 	.word	0x000050f0


	//   ....[4]....
        /*0f9c*/ 	.word	0x00005fb0


	//   ....[5]....
        /*0fa0*/ 	.word	0x00005ff0


	//   ....[6]....
        /*0fa4*/ 	.word	0x00008c20


	//----- nvinfo : EIATTR_MAX_THREADS
	.align		4
.L_49:
        /*0fa8*/ 	.byte	0x04, 0x05
        /*0faa*/ 	.short	(.L_51 - .L_50)
.L_50:
        /*0fac*/ 	.word	0x00000100
        /*0fb0*/ 	.word	0x00000001
        /*0fb4*/ 	.word	0x00000001


	//----- nvinfo : EIATTR_CRS_STACK_SIZE
	.align		4
.L_51:
        /*0fb8*/ 	.byte	0x04, 0x1e
        /*0fba*/ 	.short	(.L_53 - .L_52)
.L_52:
        /*0fbc*/ 	.word	0x00000000


	//----- nvinfo : EIATTR_CBANK_PARAM_SIZE
	.align		4
.L_53:
        /*0fc0*/ 	.byte	0x03, 0x19
        /*0fc2*/ 	.short	0x0800


	//----- nvinfo : EIATTR_PARAM_CBANK
	.align		4
        /*0fc4*/ 	.byte	0x04, 0x0a
        /*0fc6*/ 	.short	(.L_55 - .L_54)
	.align		4
.L_54:
        /*0fc8*/ 	.word	index@(.nv.constant0._ZN7cutlass13device_kernelINS_4gemm6kernel13GemmUniversalIN4cute5tupleIJiiiiEEENS1_10collective13CollectiveMmaINS1_35MainloopSm100TmaUmmaWarpSpecializedILi34ELi2ELi4ENS5_IJNS4_1CILi2EEENSA_ILi1EEESC_EEEEENS5_IJNSA_ILi64EEENSA_ILi128EEENSA_ILi32EEEEEENS_12float_e5m2_tENS5_IJlSC_lEEESJ_SK_NS4_8TiledMMAINS4_8MMA_AtomIJNS4_10MMA_TraitsINS4_19SM100_MMA_F8F6F4_SSEJSJ_SJ_fSF_SG_NS4_17integral_constantINS4_4UMMA5MajorELSR_0EEESS_NSP_INSQ_7ScaleInELST_0EEESU_EEEEEENS4_6LayoutINS5_IJSC_SC_SC_EEENS5_IJNSA_ILi0EEESZ_SZ_EEEEENS5_IJNS4_10UnderscoreES12_S12_EEEEENS4_13SM90_TMA_LOADENS4_14ComposedLayoutINS4_7SwizzleILi1ELi4ELi3EEENS4_18smem_ptr_flag_bitsILi8EEENSX_INS5_IJNSA_ILi8EEESH_EEENS5_IJSH_SC_EEEEEEEvNS4_8identityENS4_23SM90_TMA_LOAD_MULTICASTES1F_vS1G_EENS_8epilogue10collective18CollectiveEpilogueINS1J_23Sm100TmaWarpSpecializedILi2ELi2ELi32ELb0ELb0EEEJSI_NS5_IJNSX_ISF_SC_EES1O_EEESJ_SK_SJ_SK_NS1J_6fusion15FusionCallbacksIS1N_NS1Q_17LinearCombinationISJ_fSJ_fLNS_15FloatRoundStyleE2EEESI_S1P_JEEENS4_5SM1004TMEM4LOAD26SM100_TMEM_LOAD_16dp32b32xES15_NS16_INS17_ILi2ELi4ELi3EEES1A_NSX_INS5_IJS1B_SF_EEENS5_IJSF_SC_EEEEEEENS4_39AutoVectorizingCopyWithAssumedAlignmentILi128EEENS4_14SM90_TMA_STOREES24_S26_S26_EEEvvEEEEvNT_6ParamsE)
        /*0fcc*/ 	.short	0x0380
        /*0fce*/ 	.short	0x0800


	//----- nvinfo : EIATTR_SW_WAR
	.align		4
.L_55:
        /*0fd0*/ 	.byte	0x04, 0x36
        /*0fd2*/ 	.short	(.L_57 - .L_56)
.L_56:
        /*0fd4*/ 	.word	0x00000008
.L_57:


//--------------------- .nv.callgraph             --------------------------
	.section	.nv.callgraph,"",@"SHT_CUDA_CALLGRAPH"
	.align	4
	.sectionentsize	8
	.align		4
        /*0000*/ 	.word	0x00000000
	.align		4
        /*0004*/ 	.word	0xffffffff
	.align		4
        /*0008*/ 	.word	index@(_ZN7cutlass13device_kernelINS_4gemm6kernel13GemmUniversalIN4cute5tupleIJiiiiEEENS1_10collective13CollectiveMmaINS1_35MainloopSm100TmaUmmaWarpSpecializedILi34ELi2ELi4ENS5_IJNS4_1CILi2EEENSA_ILi1EEESC_EEEEENS5_IJNSA_ILi64EEENSA_ILi128EEENSA_ILi32EEEEEENS_12float_e5m2_tENS5_IJlSC_lEEESJ_SK_NS4_8TiledMMAINS4_8MMA_AtomIJNS4_10MMA_TraitsINS4_19SM100_MMA_F8F6F4_SSEJSJ_SJ_fSF_SG_NS4_17integral_constantINS4_4UMMA5MajorELSR_0EEESS_NSP_INSQ_7ScaleInELST_0EEESU_EEEEEENS4_6LayoutINS5_IJSC_SC_SC_EEENS5_IJNSA_ILi0EEESZ_SZ_EEEEENS5_IJNS4_10UnderscoreES12_S12_EEEEENS4_13SM90_TMA_LOADENS4_14ComposedLayoutINS4_7SwizzleILi1ELi4ELi3EEENS4_18smem_ptr_flag_bitsILi8EEENSX_INS5_IJNSA_ILi8EEESH_EEENS5_IJSH_SC_EEEEEEEvNS4_8identityENS4_23SM90_TMA_LOAD_MULTICASTES1F_vS1G_EENS_8epilogue10collective18CollectiveEpilogueINS1J_23Sm100TmaWarpSpecializedILi2ELi2ELi32ELb0ELb0EEEJSI_NS5_IJNSX_ISF_SC_EES1O_EEESJ_SK_SJ_SK_NS1J_6fusion15FusionCallbacksIS1N_NS1Q_17LinearCombinationISJ_fSJ_fLNS_15FloatRoundStyleE2EEESI_S1P_JEEENS4_5SM1004TMEM4LOAD26SM100_TMEM_LOAD_16dp32b32xES15_NS16_INS17_ILi2ELi4ELi3EEES1A_NSX_INS5_IJS1B_SF_EEENS5_IJSF_SC_EEEEEEENS4_39AutoVectorizingCopyWithAssumedAlignmentILi128EEENS4_14SM90_TMA_STOREES24_S26_S26_EEEvvEEEEvNT_6ParamsE)
	.align		4
        /*000c*/ 	.word	index@(__assertfail)
	.align		4
        /*0010*/ 	.word	0x00000000
	.align		4
        /*0014*/ 	.word	0xfffffffe
	.align		4
        /*0018*/ 	.word	0x00000000
	.align		4
        /*001c*/ 	.word	0xfffffffd
	.align		4
        /*0020*/ 	.word	0x00000000
	.align		4
        /*0024*/ 	.word	0xfffffffc


//--------------------- .nv.constant4             --------------------------
	.section	.nv.constant4,"a",@progbits
	.align	8
	.align		8
.nv.constant4:
        /*0000*/ 	.dword	__assertfail
	.align		8
        /*0008*/ 	.dword	__unnamed_1
	.align		8
        /*0010*/ 	.dword	__unnamed_2
	.align		8
        /*0018*/ 	.dword	_ZN40_INTERNAL_ace88929_4_k_cu_319198f6_265144cuda3std3__45__cpo5beginE
	.align		8
        /*0020*/ 	.dword	_ZN40_INTERNAL_ace88929_4_k_cu_319198f6_265144cuda3std3__45__cpo3endE
	.align		8
        /*0028*/ 	.dword	_ZN40_INTERNAL_ace88929_4_k_cu_319198f6_265144cuda3std3__45__cpo6cbeginE
	.align		8
        /*0030*/ 	.dword	_ZN40_INTERNAL_ace88929_4_k_cu_319198f6_265144cuda3std3__45__cpo4cendE
	.align		8
        /*0038*/ 	.dword	_ZN40_INTERNAL_ace88929_4_k_cu_319198f6_265144cuda3std3__442_GLOBAL__N__ace88929_4_k_cu_319198f6_265146ignoreE
	.align		8
        /*0040*/ 	.dword	_ZN40_INTERNAL_ace88929_4_k_cu_319198f6_265144cuda3std3__419piecewise_constructE
	.align		8
        /*0048*/ 	.dword	_ZN40_INTERNAL_ace88929_4_k_cu_319198f6_265144cuda3std3__48in_placeE
	.align		8
        /*0050*/ 	.dword	_ZN40_INTERNAL_ace88929_4_k_cu_319198f6_265144cuda3std6ranges3__45__cpo4swapE
	.align		8
        /*0058*/ 	.dword	_ZN40_INTERNAL_ace88929_4_k_cu_319198f6_265144cuda3std6ranges3__45__cpo9iter_moveE
	.align		8
        /*0060*/ 	.dword	_ZN40_INTERNAL_ace88929_4_k_cu_319198f6_265144cute7productE
	.align		8
        /*0068*/ 	.dword	_ZN40_INTERNAL_ace88929_4_k_cu_319198f6_265144cute1_E
	.align		8
        /*0070*/ 	.dword	$str$25
	.align		8
        /*0078*/ 	.dword	$str$26
	.align		8
        /*0080*/ 	.dword	$str$27
	.align		8
        /*0088*/ 	.dword	$str$28


//--------------------- .text._ZN7cutlass13device_kernelINS_4gemm6kernel13GemmUniversalIN4cute5tupleIJiiiiEEENS1_10collective13CollectiveMmaINS1_35MainloopSm100TmaUmmaWarpSpecializedILi34ELi2ELi4ENS5_IJNS4_1CILi2EEENSA_ILi1EEESC_EEEEENS5_IJNSA_ILi64EEENSA_ILi128EEENSA_ILi32EEEEEENS_12float_e5m2_tENS5_IJlSC_lEEESJ_SK_NS4_8TiledMMAINS4_8MMA_AtomIJNS4_10MMA_TraitsINS4_19SM100_MMA_F8F6F4_SSEJSJ_SJ_fSF_SG_NS4_17integral_constantINS4_4UMMA5MajorELSR_0EEESS_NSP_INSQ_7ScaleInELST_0EEESU_EEEEEENS4_6LayoutINS5_IJSC_SC_SC_EEENS5_IJNSA_ILi0EEESZ_SZ_EEEEENS5_IJNS4_10UnderscoreES12_S12_EEEEENS4_13SM90_TMA_LOADENS4_14ComposedLayoutINS4_7SwizzleILi1ELi4ELi3EEENS4_18smem_ptr_flag_bitsILi8EEENSX_INS5_IJNSA_ILi8EEESH_EEENS5_IJSH_SC_EEEEEEEvNS4_8identityENS4_23SM90_TMA_LOAD_MULTICASTES1F_vS1G_EENS_8epilogue10collective18CollectiveEpilogueINS1J_23Sm100TmaWarpSpecializedILi2ELi2ELi32ELb0ELb0EEEJSI_NS5_IJNSX_ISF_SC_EES1O_EEESJ_SK_SJ_SK_NS1J_6fusion15FusionCallbacksIS1N_NS1Q_17LinearCombinationISJ_fSJ_fLNS_15FloatRoundStyleE2EEESI_S1P_JEEENS4_5SM1004TMEM4LOAD26SM100_TMEM_LOAD_16dp32b32xES15_NS16_INS17_ILi2ELi4ELi3EEES1A_NSX_INS5_IJS1B_SF_EEENS5_IJSF_SC_EEEEEEENS4_39AutoVectorizingCopyWithAssumedAlignmentILi128EEENS4_14SM90_TMA_STOREES24_S26_S26_EEEvvEEEEvNT_6ParamsE --------------------------
	.section	.text._ZN7cutlass13device_kernelINS_4gemm6kernel13GemmUniversalIN4cute5tupleIJiiiiEEENS1_10collective13CollectiveMmaINS1_35MainloopSm100TmaUmmaWarpSpecializedILi34ELi2ELi4ENS5_IJNS4_1CILi2EEENSA_ILi1EEESC_EEEEENS5_IJNSA_ILi64EEENSA_ILi128EEENSA_ILi32EEEEEENS_12float_e5m2_tENS5_IJlSC_lEEESJ_SK_NS4_8TiledMMAINS4_8MMA_AtomIJNS4_10MMA_TraitsINS4_19SM100_MMA_F8F6F4_SSEJSJ_SJ_fSF_SG_NS4_17integral_constantINS4_4UMMA5MajorELSR_0EEESS_NSP_INSQ_7ScaleInELST_0EEESU_EEEEEENS4_6LayoutINS5_IJSC_SC_SC_EEENS5_IJNSA_ILi0EEESZ_SZ_EEEEENS5_IJNS4_10UnderscoreES12_S12_EEEEENS4_13SM90_TMA_LOADENS4_14ComposedLayoutINS4_7SwizzleILi1ELi4ELi3EEENS4_18smem_ptr_flag_bitsILi8EEENSX_INS5_IJNSA_ILi8EEESH_EEENS5_IJSH_SC_EEEEEEEvNS4_8identityENS4_23SM90_TMA_LOAD_MULTICASTES1F_vS1G_EENS_8epilogue10collective18CollectiveEpilogueINS1J_23Sm100TmaWarpSpecializedILi2ELi2ELi32ELb0ELb0EEEJSI_NS5_IJNSX_ISF_SC_EES1O_EEESJ_SK_SJ_SK_NS1J_6fusion15FusionCallbacksIS1N_NS1Q_17LinearCombinationISJ_fSJ_fLNS_15FloatRoundStyleE2EEESI_S1P_JEEENS4_5SM1004TMEM4LOAD26SM100_TMEM_LOAD_16dp32b32xES15_NS16_INS17_ILi2ELi4ELi3EEES1A_NSX_INS5_IJS1B_SF_EEENS5_IJSF_SC_EEEEEEENS4_39AutoVectorizingCopyWithAssumedAlignmentILi128EEENS4_14SM90_TMA_STOREES24_S26_S26_EEEvvEEEEvNT_6ParamsE,"ax",@progbits
	.align	128
.text._ZN7cutlass13device_kernelINS_4gemm6kernel13GemmUniversalIN4cute5tupleIJiiiiEEENS1_10collective13CollectiveMmaINS1_35MainloopSm100TmaUmmaWarpSpecializedILi34ELi2ELi4ENS5_IJNS4_1CILi2EEENSA_ILi1EEESC_EEEEENS5_IJNSA_ILi64EEENSA_ILi128EEENSA_ILi32EEEEEENS_12float_e5m2_tENS5_IJlSC_lEEESJ_SK_NS4_8TiledMMAINS4_8MMA_AtomIJNS4_10MMA_TraitsINS4_19SM100_MMA_F8F6F4_SSEJSJ_SJ_fSF_SG_NS4_17integral_constantINS4_4UMMA5MajorELSR_0EEESS_NSP_INSQ_7ScaleInELST_0EEESU_EEEEEENS4_6LayoutINS5_IJSC_SC_SC_EEENS5_IJNSA_ILi0EEESZ_SZ_EEEEENS5_IJNS4_10UnderscoreES12_S12_EEEEENS4_13SM90_TMA_LOADENS4_14ComposedLayoutINS4_7SwizzleILi1ELi4ELi3EEENS4_18smem_ptr_flag_bitsILi8EEENSX_INS5_IJNSA_ILi8EEESH_EEENS5_IJSH_SC_EEEEEEEvNS4_8identityENS4_23SM90_TMA_LOAD_MULTICASTES1F_vS1G_EENS_8epilogue10collective18CollectiveEpilogueINS1J_23Sm100TmaWarpSpecializedILi2ELi2ELi32ELb0ELb0EEEJSI_NS5_IJNSX_ISF_SC_EES1O_EEESJ_SK_SJ_SK_NS1J_6fusion15FusionCallbacksIS1N_NS1Q_17LinearCombinationISJ_fSJ_fLNS_15FloatRoundStyleE2EEESI_S1P_JEEENS4_5SM1004TMEM4LOAD26SM100_TMEM_LOAD_16dp32b32xES15_NS16_INS17_ILi2ELi4ELi3EEES1A_NSX_INS5_IJS1B_SF_EEENS5_IJSF_SC_EEEEEEENS4_39AutoVectorizingCopyWithAssumedAlignmentILi128EEENS4_14SM90_TMA_STOREES24_S26_S26_EEEvvEEEEvNT_6ParamsE:
        .type           _ZN7cutlass13device_kernelINS_4gemm6kernel13GemmUniversalIN4cute5tupleIJiiiiEEENS1_10collective13CollectiveMmaINS1_35MainloopSm100TmaUmmaWarpSpecializedILi34ELi2ELi4ENS5_IJNS4_1CILi2EEENSA_ILi1EEESC_EEEEENS5_IJNSA_ILi64EEENSA_ILi128EEENSA_ILi32EEEEEENS_12float_e5m2_tENS5_IJlSC_lEEESJ_SK_NS4_8TiledMMAINS4_8MMA_AtomIJNS4_10MMA_TraitsINS4_19SM100_MMA_F8F6F4_SSEJSJ_SJ_fSF_SG_NS4_17integral_constantINS4_4UMMA5MajorELSR_0EEESS_NSP_INSQ_7ScaleInELST_0EEESU_EEEEEENS4_6LayoutINS5_IJSC_SC_SC_EEENS5_IJNSA_ILi0EEESZ_SZ_EEEEENS5_IJNS4_10UnderscoreES12_S12_EEEEENS4_13SM90_TMA_LOADENS4_14ComposedLayoutINS4_7SwizzleILi1ELi4ELi3EEENS4_18smem_ptr_flag_bitsILi8EEENSX_INS5_IJNSA_ILi8EEESH_EEENS5_IJSH_SC_EEEEEEEvNS4_8identityENS4_23SM90_TMA_LOAD_MULTICASTES1F_vS1G_EENS_8epilogue10collective18CollectiveEpilogueINS1J_23Sm100TmaWarpSpecializedILi2ELi2ELi32ELb0ELb0EEEJSI_NS5_IJNSX_ISF_SC_EES1O_EEESJ_SK_SJ_SK_NS1J_6fusion15FusionCallbacksIS1N_NS1Q_17LinearCombinationISJ_fSJ_fLNS_15FloatRoundStyleE2EEESI_S1P_JEEENS4_5SM1004TMEM4LOAD26SM100_TMEM_LOAD_16dp32b32xES15_NS16_INS17_ILi2ELi4ELi3EEES1A_NSX_INS5_IJS1B_SF_EEENS5_IJSF_SC_EEEEEEENS4_39AutoVectorizingCopyWithAssumedAlignmentILi128EEENS4_14SM90_TMA_STOREES24_S26_S26_EEEvvEEEEvNT_6ParamsE,@function
        .size           _ZN7cutlass13device_kernelINS_4gemm6kernel13GemmUniversalIN4cute5tupleIJiiiiEEENS1_10collective13CollectiveMmaINS1_35MainloopSm100TmaUmmaWarpSpecializedILi34ELi2ELi4ENS5_IJNS4_1CILi2EEENSA_ILi1EEESC_EEEEENS5_IJNSA_ILi64EEENSA_ILi128EEENSA_ILi32EEEEEENS_12float_e5m2_tENS5_IJlSC_lEEESJ_SK_NS4_8TiledMMAINS4_8MMA_AtomIJNS4_10MMA_TraitsINS4_19SM100_MMA_F8F6F4_SSEJSJ_SJ_fSF_SG_NS4_17integral_constantINS4_4UMMA5MajorELSR_0EEESS_NSP_INSQ_7ScaleInELST_0EEESU_EEEEEENS4_6LayoutINS5_IJSC_SC_SC_EEENS5_IJNSA_ILi0EEESZ_SZ_EEEEENS5_IJNS4_10UnderscoreES12_S12_EEEEENS4_13SM90_TMA_LOADENS4_14ComposedLayoutINS4_7SwizzleILi1ELi4ELi3EEENS4_18smem_ptr_flag_bitsILi8EEENSX_INS5_IJNSA_ILi8EEESH_EEENS5_IJSH_SC_EEEEEEEvNS4_8identityENS4_23SM90_TMA_LOAD_MULTICASTES1F_vS1G_EENS_8epilogue10collective18CollectiveEpilogueINS1J_23Sm100TmaWarpSpecializedILi2ELi2ELi32ELb0ELb0EEEJSI_NS5_IJNSX_ISF_SC_EES1O_EEESJ_SK_SJ_SK_NS1J_6fusion15FusionCallbacksIS1N_NS1Q_17LinearCombinationISJ_fSJ_fLNS_15FloatRoundStyleE2EEESI_S1P_JEEENS4_5SM1004TMEM4LOAD26SM100_TMEM_LOAD_16dp32b32xES15_NS16_INS17_ILi2ELi4ELi3EEES1A_NSX_INS5_IJS1B_SF_EEENS5_IJSF_SC_EEEEEEENS4_39AutoVectorizingCopyWithAssumedAlignmentILi128EEENS4_14SM90_TMA_STOREES24_S26_S26_EEEvvEEEEvNT_6ParamsE,(.L_x_240 - _ZN7cutlass13device_kernelINS_4gemm6kernel13GemmUniversalIN4cute5tupleIJiiiiEEENS1_10collective13CollectiveMmaINS1_35MainloopSm100TmaUmmaWarpSpecializedILi34ELi2ELi4ENS5_IJNS4_1CILi2EEENSA_ILi1EEESC_EEEEENS5_IJNSA_ILi64EEENSA_ILi128EEENSA_ILi32EEEEEENS_12float_e5m2_tENS5_IJlSC_lEEESJ_SK_NS4_8TiledMMAINS4_8MMA_AtomIJNS4_10MMA_TraitsINS4_19SM100_MMA_F8F6F4_SSEJSJ_SJ_fSF_SG_NS4_17integral_constantINS4_4UMMA5MajorELSR_0EEESS_NSP_INSQ_7ScaleInELST_0EEESU_EEEEEENS4_6LayoutINS5_IJSC_SC_SC_EEENS5_IJNSA_ILi0EEESZ_SZ_EEEEENS5_IJNS4_10UnderscoreES12_S12_EEEEENS4_13SM90_TMA_LOADENS4_14ComposedLayoutINS4_7SwizzleILi1ELi4ELi3EEENS4_18smem_ptr_flag_bitsILi8EEENSX_INS5_IJNSA_ILi8EEESH_EEENS5_IJSH_SC_EEEEEEEvNS4_8identityENS4_23SM90_TMA_LOAD_MULTICASTES1F_vS1G_EENS_8epilogue10collective18CollectiveEpilogueINS1J_23Sm100TmaWarpSpecializedILi2ELi2ELi32ELb0ELb0EEEJSI_NS5_IJNSX_ISF_SC_EES1O_EEESJ_SK_SJ_SK_NS1J_6fusion15FusionCallbacksIS1N_NS1Q_17LinearCombinationISJ_fSJ_fLNS_15FloatRoundStyleE2EEESI_S1P_JEEENS4_5SM1004TMEM4LOAD26SM100_TMEM_LOAD_16dp32b32xES15_NS16_INS17_ILi2ELi4ELi3EEES1A_NSX_INS5_IJS1B_SF_EEENS5_IJSF_SC_EEEEEEENS4_39AutoVectorizingCopyWithAssumedAlignmentILi128EEENS4_14SM90_TMA_STOREES24_S26_S26_EEEvvEEEEvNT_6ParamsE)
        .other          _ZN7cutlass13device_kernelINS_4gemm6kernel13GemmUniversalIN4cute5tupleIJiiiiEEENS1_10collective13CollectiveMmaINS1_35MainloopSm100TmaUmmaWarpSpecializedILi34ELi2ELi4ENS5_IJNS4_1CILi2EEENSA_ILi1EEESC_EEEEENS5_IJNSA_ILi64EEENSA_ILi128EEENSA_ILi32EEEEEENS_12float_e5m2_tENS5_IJlSC_lEEESJ_SK_NS4_8TiledMMAINS4_8MMA_AtomIJNS4_10MMA_TraitsINS4_19SM100_MMA_F8F6F4_SSEJSJ_SJ_fSF_SG_NS4_17integral_constantINS4_4UMMA5MajorELSR_0EEESS_NSP_INSQ_7ScaleInELST_0EEESU_EEEEEENS4_6LayoutINS5_IJSC_SC_SC_EEENS5_IJNSA_ILi0EEESZ_SZ_EEEEENS5_IJNS4_10UnderscoreES12_S12_EEEEENS4_13SM90_TMA_LOADENS4_14ComposedLayoutINS4_7SwizzleILi1ELi4ELi3EEENS4_18smem_ptr_flag_bitsILi8EEENSX_INS5_IJNSA_ILi8EEESH_EEENS5_IJSH_SC_EEEEEEEvNS4_8identityENS4_23SM90_TMA_LOAD_MULTICASTES1F_vS1G_EENS_8epilogue10collective18CollectiveEpilogueINS1J_23Sm100TmaWarpSpecializedILi2ELi2ELi32ELb0ELb0EEEJSI_NS5_IJNSX_ISF_SC_EES1O_EEESJ_SK_SJ_SK_NS1J_6fusion15FusionCallbacksIS1N_NS1Q_17LinearCombinationISJ_fSJ_fLNS_15FloatRoundStyleE2EEESI_S1P_JEEENS4_5SM1004TMEM4LOAD26SM100_TMEM_LOAD_16dp32b32xES15_NS16_INS17_ILi2ELi4ELi3EEES1A_NSX_INS5_IJS1B_SF_EEENS5_IJSF_SC_EEEEEEENS4_39AutoVectorizingCopyWithAssumedAlignmentILi128EEENS4_14SM90_TMA_STOREES24_S26_S26_EEEvvEEEEvNT_6ParamsE,@"STO_CUDA_ENTRY STV_DEFAULT"
_ZN7cutlass13device_kernelINS_4gemm6kernel13GemmUniversalIN4cute5tupleIJiiiiEEENS1_10collective13CollectiveMmaINS1_35MainloopSm100TmaUmmaWarpSpecializedILi34ELi2ELi4ENS5_IJNS4_1CILi2EEENSA_ILi1EEESC_EEEEENS5_IJNSA_ILi64EEENSA_ILi128EEENSA_ILi32EEEEEENS_12float_e5m2_tENS5_IJlSC_lEEESJ_SK_NS4_8TiledMMAINS4_8MMA_AtomIJNS4_10MMA_TraitsINS4_19SM100_MMA_F8F6F4_SSEJSJ_SJ_fSF_SG_NS4_17integral_constantINS4_4UMMA5MajorELSR_0EEESS_NSP_INSQ_7ScaleInELST_0EEESU_EEEEEENS4_6LayoutINS5_IJSC_SC_SC_EEENS5_IJNSA_ILi0EEESZ_SZ_EEEEENS5_IJNS4_10UnderscoreES12_S12_EEEEENS4_13SM90_TMA_LOADENS4_14ComposedLayoutINS4_7SwizzleILi1ELi4ELi3EEENS4_18smem_ptr_flag_bitsILi8EEENSX_INS5_IJNSA_ILi8EEESH_EEENS5_IJSH_SC_EEEEEEEvNS4_8identityENS4_23SM90_TMA_LOAD_MULTICASTES1F_vS1G_EENS_8epilogue10collective18CollectiveEpilogueINS1J_23Sm100TmaWarpSpecializedILi2ELi2ELi32ELb0ELb0EEEJSI_NS5_IJNSX_ISF_SC_EES1O_EEESJ_SK_SJ_SK_NS1J_6fusion15FusionCallbacksIS1N_NS1Q_17LinearCombinationISJ_fSJ_fLNS_15FloatRoundStyleE2EEESI_S1P_JEEENS4_5SM1004TMEM4LOAD26SM100_TMEM_LOAD_16dp32b32xES15_NS16_INS17_ILi2ELi4ELi3EEES1A_NSX_INS5_IJS1B_SF_EEENS5_IJSF_SC_EEEEEEENS4_39AutoVectorizingCopyWithAssumedAlignmentILi128EEENS4_14SM90_TMA_STOREES24_S26_S26_EEEvvEEEEvNT_6ParamsE:
[----:B------:R-:W1:Y:S01]  /*0000*/  LDC R1, c[0x0][0x37c] ;  /* 0x0000df00ff017b82 */ /* 0x000e620000000800 */
[----:B------:R-:W2:Y:S01]  /*0010*/  S2R R93, SR_TID.X ;  /* 0x00000000005d7919 */ /* 0x000ea20000002100 */
[----:B------:R-:W3:Y:S01]  /*0020*/  LDCU.64 UR8, c[0x0][0x890] ;  /* 0x00011200ff0877ac */ /* 0x000ee20008000a00 */
[----:B------:R-:W-:Y:S02]  /*0030*/  PRMT R84, RZ, 0x7610, R84 ;  /* 0x00007610ff547816 */ /* 0x000fe40000000054 */
[----:B------:R-:W-:Y:S01]  /*0040*/  ELECT P3, URZ, PT ;  /* 0x0000000000ff782f */ /* 0x000fe20003860000 */
[----:B---3--:R-:W-:-:S04]  /*0050*/  UISETP.NE.U32.AND UP0, UPT, UR8, URZ, UPT ;  /* 0x000000ff0800728c */ /* 0x008fc8000bf05070 */
[----:B------:R-:W-:Y:S01]  /*0060*/  UISETP.NE.AND.EX UP0, UPT, UR9, URZ, UPT, UP0 ;  /* 0x000000ff0900728c */ /* 0x000fe2000bf05300 */
[----:B--2---:R-:W-:-:S05]  /*0070*/  SHF.R.U32.HI R85, RZ, 0x5, R93 ;  /* 0x00000005ff557819 */ /* 0x004fca000001165d */
[----:B------:R-:W2:Y:S02]  /*0080*/  SHFL.IDX PT, R0, R85, RZ, 0x1f ;  /* 0x00001fff55007589 */ /* 0x000ea400000e0000 */
[----:B--2---:R-:W-:Y:S01]  /*0090*/  R2UR UR18, R0 ;  /* 0x00000000001272ca */ /* 0x004fe200000e0000 */
[----:B-1----:R-:W-:-:S14]  /*00a0*/  BRA.U UP0, `(.L_x_0) ;  /* 0x0000000100307547 */ /* 0x002fdc000b800000 */
[----:B------:R-:W1:Y:S02]  /*00b0*/  LDCU.64 UR4, c[0x0][0x888] ;  /* 0x00011100ff0477ac */ /* 0x000e640008000a00 */
[----:B-1----:R-:W-:-:S04]  /*00c0*/  UISETP.NE.U32.AND UP0, UPT, UR4, URZ, UPT ;  /* 0x000000ff0400728c */ /* 0x002fc8000bf05070 */
[----:B------:R-:W-:-:S09]  /*00d0*/  UISETP.NE.AND.EX UP0, UPT, UR5, URZ, UPT, UP0 ;  /* 0x000000ff0500728c */ /* 0x000fd2000bf05300 */
[----:B------:R-:W-:Y:S05]  /*00e0*/  BRA.U !UP0, `(.L_x_1) ;  /* 0x0000000108147547 */ /* 0x000fea000b800000 */
[----:B------:R-:W1:Y:S01]  /*00f0*/  LDC.64 R2, c[0x0][0x888] ;  /* 0x00022200ff027b82 */ /* 0x000e620000000a00 */
[----:B------:R-:W1:Y:S02]  /*0100*/  LDCU.64 UR4, c[0x0][0x358] ;  /* 0x00006b00ff0477ac */ /* 0x000e640008000a00 */
[----:B-1----:R1:W5:Y:S01]  /*0110*/  LDG.E R41, desc[UR4][R2.64] ;  /* 0x0000000402297981 */ /* 0x002362000c1e1900 */
[----:B------:R-:W-:Y:S01]  /*0120*/  HFMA2 R84, -RZ, RZ, 0, 5.9604644775390625e-08 ;  /* 0x00000001ff547431 */ /* 0x000fe200000001ff */
[----:B------:R-:W-:Y:S05]  /*0130*/  BRA `(.L_x_0) ;  /* 0x00000000000c7947 */ /* 0x000fea0003800000 */
.L_x_1:
[----:B------:R-:W1:Y:S01]  /*0140*/  LDCU UR4, c[0x0][0x880] ;  /* 0x00011000ff0477ac */ /* 0x000e620008000800 */
[----:B------:R-:W-:Y:S01]  /*0150*/  HFMA2 R84, -RZ, RZ, 0, 5.9604644775390625e-08 ;  /* 0x00000001ff547431 */ /* 0x000fe200000001ff */
[----:B-1----:R-:W-:-:S07]  /*0160*/  MOV R41, UR4 ;  /* 0x0000000400297c02 */ /* 0x002fce0008000f00 */
.L_x_0:
[----:B------:R-:W2:Y:S02]  /*0170*/  LDCU.64 UR4, c[0x0][0x8b0] ;  /* 0x00011600ff0477ac */ /* 0x000ea40008000a00 */
[----:B--2---:R-:W-:-:S04]  /*0180*/  UISETP.NE.U32.AND UP0, UPT, UR4, URZ, UPT ;  /* 0x000000ff0400728c */ /* 0x004fc8000bf05070 */
[----:B------:R-:W-:-:S09]  /*0190*/  UISETP.NE.AND.EX UP0, UPT, UR5, URZ, UPT, UP0 ;  /* 0x000000ff0500728c */ /* 0x000fd2000bf05300 */
[----:B------:R-:W-:Y:S05]  /*01a0*/  BRA.U UP0, `(.L_x_2) ;  /* 0x0000000100287547 */ /* 0x000fea000b800000 */
[----:B------:R-:W2:Y:S02]  /*01b0*/  LDCU.64 UR4, c[0x0][0x8a8] ;  /* 0x00011500ff0477ac */ /* 0x000ea40008000a00 */
[----:B--2---:R-:W-:-:S04]  /*01c0*/  UISETP.NE.U32.AND UP0, UPT, UR4, URZ, UPT ;  /* 0x000000ff0400728c */ /* 0x004fc8000bf05070 */
[----:B------:R-:W-:-:S09]  /*01d0*/  UISETP.NE.AND.EX UP0, UPT, UR5, URZ, UPT, UP0 ;  /* 0x000000ff0500728c */ /* 0x000fd2000bf05300 */
[----:B------:R-:W-:Y:S05]  /*01e0*/  BRA.U !UP0, `(.L_x_3) ;  /* 0x0000000108107547 */ /* 0x000fea000b800000 */
[----:B------:R-:W2:Y:S01]  /*01f0*/  LDC.64 R38, c[0x0][0x8a8] ;  /* 0x00022a00ff267b82 */ /* 0x000ea20000000a00 */
[----:B------:R-:W2:Y:S02]  /*0200*/  LDCU.64 UR4, c[0x0][0x358] ;  /* 0x00006b00ff0477ac */ /* 0x000ea40008000a00 */
[----:B--2---:R2:W5:Y:S01]  /*0210*/  LDG.E R38, desc[UR4][R38.64] ;  /* 0x0000000426267981 */ /* 0x004562000c1e1900 */
[----:B------:R-:W-:Y:S05]  /*0220*/  BRA `(.L_x_2) ;  /* 0x0000000000087947 */ /* 0x000fea0003800000 */
.L_x_3:
[----:B------:R-:W2:Y:S02]  /*0230*/  LDCU UR4, c[0x0][0x8a0] ;  /* 0x00011400ff0477ac */ /* 0x000ea40008000800 */
[----:B--2---:R-:W-:Y:S02]  /*0240*/  MOV R38, UR4 ;  /* 0x0000000400267c02 */ /* 0x004fe40008000f00 */
.L_x_2:
[----:B------:R-:W-:Y:S01]  /*0250*/  IMAD.U32 R0, RZ, RZ, UR18 ;  /* 0x00000012ff007e24 */ /* 0x000fe2000f8e00ff */
[----:B------:R-:W-:Y:S04]  /*0260*/  BSSY.RECONVERGENT B0, `(.L_x_4) ;  /* 0x000000c000007945 */ /* 0x000fe80003800200 */
[C---:B------:R-:W-:Y:S02]  /*0270*/  ISETP.NE.OR P1, PT, R0.reuse, 0x1, !P3 ;  /* 0x000000010000780c */ /* 0x040fe40005f25670 */
[----:B------:R-:W-:-:S11]  /*0280*/  ISETP.NE.OR P0, PT, R0, 0x3, !P3 ;  /* 0x000000030000780c */ /* 0x000fd60005f05670 */
[----:B------:R-:W-:Y:S05]  /*0290*/  @P1 BRA `(.L_x_5) ;  /* 0x0000000000201947 */ /* 0x000fea0003800000 */
[----:B------:R-:W3:Y:S02]  /*02a0*/  LDCU.64 UR4, c[0x0][0x348] ;  /* 0x00006900ff0477ac */ /* 0x000ee40008000a00 */
[----:B---3--:R-:W-:Y:S02]  /*02b0*/  UIADD3 UR6, UP1, UPT, UR4, 0x80, URZ ;  /* 0x0000008004067890 */ /* 0x008fe4000ff3e0ff */
[----:B------:R-:W-:Y:S02]  /*02c0*/  UIADD3 UR4, UP0, UPT, UR4, 0x180, URZ ;  /* 0x0000018004047890 */ /* 0x000fe4000ff1e0ff */
[----:B------:R-:W-:Y:S02]  /*02d0*/  UIADD3.X UR7, UPT, UPT, URZ, UR5, URZ, UP1, !UPT ;  /* 0x00000005ff077290 */ /* 0x000fe40008ffe4ff */
[----:B------:R-:W-:-:S07]  /*02e0*/  UIADD3.X UR5, UPT, UPT, URZ, UR5, URZ, UP0, !UPT ;  /* 0x00000005ff057290 */ /* 0x000fce00087fe4ff */
[----:B------:R3:W-:Y:S02]  /*02f0*/  UTMACCTL.PF [UR6] ;  /* 0x00000000060079b9 */ /* 0x0007e40008040000 */
[----:B------:R3:W-:Y:S02]  /*0300*/  UTMACCTL.PF [UR4] ;  /* 0x00000000040079b9 */ /* 0x0007e40008040000 */
[----:B---3--:R-:W-:Y:S01]  /*0310*/  NOP ;  /* 0x0000000000007918 */ /* 0x008fe20000000000 */
.L_x_5:
[----:B------:R-:W-:Y:S05]  /*0320*/  BSYNC.RECONVERGENT B0 ;  /* 0x0000000000007941 */ /* 0x000fea0003800200 */
.L_x_4:
[----:B------:R-:W-:Y:S04]  /*0330*/  BSSY.RECONVERGENT B0, `(.L_x_6) ;  /* 0x000000a000007945 */ /* 0x000fe80003800200 */
        /* <DEDUP_REMOVED lines=9> */
.L_x_7:
[----:B------:R-:W-:Y:S05]  /*03d0*/  BSYNC.RECONVERGENT B0 ;  /* 0x0000000000007941 */ /* 0x000fea0003800200 */
.L_x_6:
[----:B------:R-:W3:Y:S01]  /*03e0*/  LDCU.64 UR4, c[0x0][0x888] ;  /* 0x00011100ff0477ac */ /* 0x000ee20008000a00 */
[----:B------:R-:W-:Y:S02]  /*03f0*/  UISETP.EQ.U32.AND UP2, UPT, UR8, URZ, UPT ;  /* 0x000000ff0800728c */ /* 0x000fe4000bf42070 */
[----:B------:R-:W-:Y:S02]  /*0400*/  UPLOP3.LUT UP3, UPT, UPT, UPT, UPT, 0x80, 0x8 ;  /* 0x000000000008789c */ /* 0x000fe40003f6f070 */
[----:B---3--:R-:W-:-:S04]  /*0410*/  UISETP.NE.U32.AND UP0, UPT, UR4, URZ, UPT ;  /* 0x000000ff0400728c */ /* 0x008fc8000bf05070 */
[----:B------:R-:W-:-:S04]  /*0420*/  UISETP.NE.AND.EX UP1, UPT, UR5, URZ, UPT, UP0 ;  /* 0x000000ff0500728c */ /* 0x000fc8000bf25300 */
[----:B------:R-:W-:-:S04]  /*0430*/  UISETP.EQ.OR.EX UP4, UPT, UR9, URZ, !UP1, UP2 ;  /* 0x000000ff0900728c */ /* 0x000fc8000cf82720 */
[----:B------:R-:W-:-:S06]  /*0440*/  UP2UR UR4, UPR, URZ, 0x10 ;  /* 0x00000010ff047883 */ /* 0x000fcc0008000000 */
[----:B------:R-:W-:Y:S01]  /*0450*/  MOV R86, UR4 ;  /* 0x0000000400567c02 */ /* 0x000fe20008000f00 */
[----:B------:R-:W-:Y:S06]  /*0460*/  BRA.U !UP4, `(.L_x_8) ;  /* 0x000000010c207547 */ /* 0x000fec000b800000 */
[----:B------:R-:W-:Y:S01]  /*0470*/  UISETP.NE.U32.AND UP2, UPT, UR8, URZ, UPT ;  /* 0x000000ff0800728c */ /* 0x000fe2000bf45070 */
[----:B-----5:R-:W-:Y:S01]  /*0480*/  FSETP.NEU.AND P0, PT, R41, RZ, PT ;  /* 0x000000ff2900720b */ /* 0x020fe20003f0d000 */
[----:B------:R-:W-:Y:S02]  /*0490*/  USEL UR4, URZ, 0xffffffff, UP1 ;  /* 0xffffffffff047887 */ /* 0x000fe40008800000 */
[----:B------:R-:W-:-:S10]  /*04a0*/  UISETP.NE.AND.EX UP2, UPT, UR9, URZ, UPT, UP2 ;  /* 0x000000ff0900728c */ /* 0x000fd4000bf45320 */
[----:B------:R-:W-:Y:S01]  /*04b0*/  VOTEU.ANY UP0, P0 ;  /* 0x0000000000ff7886 */ /* 0x000fe20000000100 */
[----:B------:R-:W-:-:S04]  /*04c0*/  @!UP2 USEL UR4, URZ, 0xffffffff, UP0 ;  /* 0xffffffffff04a887 */ /* 0x000fc80008000000 */
[----:B------:R-:W-:-:S04]  /*04d0*/  ULOP3.LUT UR4, UR4, 0x1, URZ, 0xc0, !UPT ;  /* 0x0000000104047892 */ /* 0x000fc8000f8ec0ff */
[----:B------:R-:W-:-:S11]  /*04e0*/  UISETP.NE.U32.AND UP3, UPT, UR4, 0x1, UPT ;  /* 0x000000010400788c */ /* 0x000fd6000bf65070 */
.L_x_8:
[----:B-1----:R-:W1:Y:S02]  /*04f0*/  SHFL.IDX PT, R2, R85, RZ, 0x1f ;  /* 0x00001fff55027589 */ /* 0x002e6400000e0000 */
[----:B-1----:R-:W-:-:S13]  /*0500*/  ISETP.NE.AND P0, PT, R2, RZ, PT ;  /* 0x000000ff0200720c */ /* 0x002fda0003f05270 */
[----:B------:R-:W-:Y:S05]  /*0510*/  @P0 BRA `(.L_x_9) ;  /* 0x0000000400540947 */ /* 0x000fea0003800000 */
[----:B------:R-:W-:Y:S01]  /*0520*/  ELECT P0, URZ, PT ;  /* 0x0000000000ff782f */ /* 0x000fe20003800000 */
[----:B------:R-:W-:-:S12]  /*0530*/  BSSY.RECONVERGENT B0, `(.L_x_9) ;  /* 0x0000053000007945 */ /* 0x000fd80003800200 */
[----:B------:R-:W-:Y:S05]  /*0540*/  @!P0 BRA `(.L_x_10) ;  /* 0x0000000400448947 */ /* 0x000fea0003800000 */
[----:B------:R-:W1:Y:S01]  /*0550*/  S2UR UR4, SR_CgaCtaId ;  /* 0x00000000000479c3 */ /* 0x000e620000008800 */
[----:B------:R-:W-:Y:S01]  /*0560*/  UMOV UR5, 0x400 ;  /* 0x0000040000057882 */ /* 0x000fe20000000000 */
[----:B------:R-:W-:Y:S01]  /*0570*/  UMOV UR8, 0x1 ;  /* 0x0000000100087882 */ /* 0x000fe20000000000 */
[----:B------:R-:W-:Y:S01]  /*0580*/  UMOV UR6, 0x2 ;  /* 0x0000000200067882 */ /* 0x000fe20000000000 */
[----:B------:R-:W-:-:S04]  /*0590*/  UIADD3 UR8, UPT, UPT, -UR8, 0x100000, URZ ;  /* 0x0010000008087890 */ /* 0x000fc8000fffe1ff */
[----:B------:R-:W-:Y:S02]  /*05a0*/  USHF.L.U32 UR9, UR8, 0xb, URZ ;  /* 0x0000000b08097899 */ /* 0x000fe400080006ff */
[----:B------:R-:W-:Y:S02]  /*05b0*/  USHF.L.U32 UR8, UR8, 0x1, URZ ;  /* 0x0000000108087899 */ /* 0x000fe400080006ff */
[----:B------:R-:W-:-:S04]  /*05c0*/  UIADD3 UR6, UPT, UPT, -UR6, 0x100000, URZ ;  /* 0x0010000006067890 */ /* 0x000fc8000fffe1ff */
[----:B------:R-:W-:Y:S02]  /*05d0*/  USHF.L.U32 UR7, UR6, 0xb, URZ ;  /* 0x0000000b06077899 */ /* 0x000fe400080006ff */
[----:B------:R-:W-:Y:S02]  /*05e0*/  USHF.L.U32 UR6, UR6, 0x1, URZ ;  /* 0x0000000106067899 */ /* 0x000fe400080006ff */
[----:B-1----:R-:W-:Y:S01]  /*05f0*/  ULEA UR4, UR4, UR5, 0x18 ;  /* 0x0000000504047291 */ /* 0x002fe2000f8ec0ff */
[----:B------:R-:W1:Y:S11]  /*0600*/  FENCE.VIEW.ASYNC.S ;  /* 0x00000000000073c6 */ /* 0x000e760000000000 */
[----:B-1----:R1:W3:Y:S01]  /*0610*/  SYNCS.EXCH.64 URZ, [UR4], UR8 ;  /* 0x0000000804ff75b2 */ /* 0x0022e20008000100 */
[----:B------:R1:W4:Y:S01]  /*0620*/  SYNCS.EXCH.64 URZ, [UR4+0x110], UR6 ;  /* 0x0001100604ff75b2 */ /* 0x0003220008000100 */
[----:B------:R1:W1:Y:S01]  /*0630*/  SYNCS.EXCH.64 URZ, [UR4+0x8], UR8 ;  /* 0x0000080804ff75b2 */ /* 0x0002620008000100 */
        /* <DEDUP_REMOVED lines=65> */
[----:B---34-:R-:W-:Y:S01]  /*0a50*/  NOP ;  /* 0x0000000000007918 */ /* 0x018fe20000000000 */
.L_x_10:
[----:B-1----:R-:W-:Y:S05]  /*0a60*/  BSYNC.RECONVERGENT B0 ;  /* 0x0000000000007941 */ /* 0x002fea0003800200 */
.L_x_9:
[----:B------:R-:W1:Y:S01]  /*0a70*/  SHFL.IDX PT, R2, R85, RZ, 0x1f ;  /* 0x00001fff55027589 */ /* 0x000e6200000e0000 */
[----:B------:R-:W-:Y:S01]  /*0a80*/  NOP ;  /* 0x0000000000007918 */ /* 0x000fe20000000000 */
[----:B-1----:R-:W-:-:S13]  /*0a90*/  ISETP.NE.AND P0, PT, R2, 0x1, PT ;  /* 0x000000010200780c */ /* 0x002fda0003f05270 */
[----:B------:R-:W-:Y:S05]  /*0aa0*/  @P0 BRA `(.L_x_11) ;  /* 0x0000000000480947 */ /* 0x000fea0003800000 */
        /* <DEDUP_REMOVED lines=9> */
[----:B------:R-:W-:Y:S01]  /*0b40*/  USHF.L.U32 UR6, UR6, 0x1, URZ ;  /* 0x0000000106067899 */ /* 0x000fe200080006ff */
[----:B------:R-:W-:Y:S01]  /*0b50*/  ELECT P0, URZ, PT ;  /* 0x0000000000ff782f */ /* 0x000fe20003800000 */
[----:B-1----:R-:W-:Y:S01]  /*0b60*/  ULEA UR4, UR4, UR5, 0x18 ;  /* 0x0000000504047291 */ /* 0x002fe2000f8ec0ff */
[----:B------:R-:W1:Y:S11]  /*0b70*/  FENCE.VIEW.ASYNC.S ;  /* 0x00000000000073c6 */ /* 0x000e760000000000 */
[----:B-1----:R1:W3:Y:S01]  /*0b80*/  SYNCS.EXCH.64 URZ, [UR4+0x220], UR8 ;  /* 0x0002200804ff75b2 */ /* 0x0022e20008000100 */
[----:B------:R1:W4:Y:S01]  /*0b90*/  SYNCS.EXCH.64 URZ, [UR4+0x230], UR6 ;  /* 0x0002300604ff75b2 */ /* 0x0003220008000100 */
[----:B------:R1:W1:Y:S01]  /*0ba0*/  SYNCS.EXCH.64 URZ, [UR4+0x228], UR8 ;  /* 0x0002280804ff75b2 */ /* 0x0002620008000100 */
[----:B------:R1:W1:Y:S01]  /*0bb0*/  SYNCS.EXCH.64 URZ, [UR4+0x238], UR6 ;  /* 0x0002380604ff75b2 */ /* 0x0002620008000100 */
[----:B------:R-:W-:Y:S01]  /*0bc0*/  NOP ;  /* 0x0000000000007918 */ /* 0x000fe20000000000 */
.L_x_11:
[----:B------:R-:W2:Y:S01]  /*0bd0*/  SHFL.IDX PT, R2, R85, RZ, 0x1f ;  /* 0x00001fff55027589 */ /* 0x000ea200000e0000 */
[----:B------:R-:W-:Y:S01]  /*0be0*/  NOP ;  /* 0x0000000000007918 */ /* 0x000fe20000000000 */
[----:B--2---:R-:W-:-:S13]  /*0bf0*/  ISETP.NE.AND P0, PT, R2, 0x3, PT ;  /* 0x000000030200780c */ /* 0x004fda0003f05270 */
[----:B------:R-:W-:Y:S05]  /*0c00*/  @P0 BRA `(.L_x_12) ;  /* 0x0000000000300947 */ /* 0x000fea0003800000 */
[----:B-1----:R-:W1:Y:S01]  /*0c10*/  S2UR UR4, SR_CgaCtaId ;  /* 0x00000000000479c3 */ /* 0x002e620000008800 */
[----:B------:R-:W-:Y:S01]  /*0c20*/  UMOV UR6, 0x400 ;  /* 0x0000040000067882 */ /* 0x000fe20000000000 */
[----:B------:R-:W-:Y:S01]  /*0c30*/  UMOV UR5, 0x20 ;  /* 0x0000002000057882 */ /* 0x000fe20000000000 */
[----:B------:R-:W-:Y:S01]  /*0c40*/  ELECT P0, URZ, PT ;  /* 0x0000000000ff782f */ /* 0x000fe20003800000 */
[----:B-1----:R-:W-:Y:S02]  /*0c50*/  ULEA UR6, UR4, UR6, 0x18 ;  /* 0x0000000604067291 */ /* 0x002fe4000f8ec0ff */
[----:B------:R-:W-:-:S04]  /*0c60*/  UIADD3 UR4, UPT, UPT, -UR5, 0x100000, URZ ;  /* 0x0010000005047890 */ /* 0x000fc8000fffe1ff */
[----:B------:R-:W-:Y:S02]  /*0c70*/  USHF.L.U32 UR5, UR4, 0xb, URZ ;  /* 0x0000000b04057899 */ /* 0x000fe400080006ff */
[----:B------:R-:W-:Y:S01]  /*0c80*/  USHF.L.U32 UR4, UR4, 0x1, URZ ;  /* 0x0000000104047899 */ /* 0x000fe200080006ff */
[----:B------:R-:W1:Y:S11]  /*0c90*/  FENCE.VIEW.ASYNC.S ;  /* 0x00000000000073c6 */ /* 0x000e760000000000 */
[----:B-1----:R2:W1:Y:S01]  /*0ca0*/  SYNCS.EXCH.64 URZ, [UR6+0x240], UR4 ;  /* 0x0002400406ff75b2 */ /* 0x0024620008000100 */
[----:B------:R2:W1:Y:S02]  /*0cb0*/  SYNCS.EXCH.64 URZ, [UR6+0x248], UR4 ;  /* 0x0002480406ff75b2 */ /* 0x0004640008000100 */
[----:B--2---:R-:W-:Y:S01]  /*0cc0*/  NOP ;  /* 0x0000000000007918 */ /* 0x004fe20000000000 */
.L_x_12:
[----:B------:R-:W2:Y:S01]  /*0cd0*/  SHFL.IDX PT, R2, R85, RZ, 0x1f ;  /* 0x00001fff55027589 */ /* 0x000ea200000e0000 */
[----:B------:R-:W-:Y:S01]  /*0ce0*/  NOP ;  /* 0x0000000000007918 */ /* 0x000fe20000000000 */
[----:B--2---:R-:W-:-:S13]  /*0cf0*/  ISETP.NE.AND P0, PT, R2, 0x4, PT ;  /* 0x000000040200780c */ /* 0x004fda0003f05270 */
[----:B------:R-:W-:Y:S05]  /*0d00*/  @P0 BRA `(.L_x_13) ;  /* 0x00000000004c0947 */ /* 0x000fea0003800000 */
[----:B-1----:R-:W1:Y:S01]  /*0d10*/  S2UR UR6, SR_CgaCtaId ;  /* 0x00000000000679c3 */ /* 0x002e620000008800 */
[----:B------:R-:W-:Y:S01]  /*0d20*/  UMOV UR4, 0x1e0 ;  /* 0x000001e000047882 */ /* 0x000fe20000000000 */
[----:B------:R-:W-:Y:S01]  /*0d30*/  UMOV UR5, 0x400 ;  /* 0x0000040000057882 */ /* 0x000fe20000000000 */
[----:B------:R-:W-:Y:S01]  /*0d40*/  USEL UR4, UR4, 0x1a0, UP3 ;  /* 0x000001a004047887 */ /* 0x000fe20009800000 */
[----:B------:R-:W-:Y:S01]  /*0d50*/  UMOV UR8, 0x1 ;  /* 0x0000000100087882 */ /* 0x000fe20000000000 */
[----:B------:R-:W-:Y:S01]  /*0d60*/  ELECT P0, URZ, PT ;  /* 0x0000000000ff782f */ /* 0x000fe20003800000 */
[----:B------:R-:W-:-:S04]  /*0d70*/  UIADD3 UR8, UPT, UPT, -UR8, 0x100000, URZ ;  /* 0x0010000008087890 */ /* 0x000fc8000fffe1ff */
[----:B------:R-:W-:Y:S02]  /*0d80*/  USHF.L.U32 UR9, UR8, 0xb, URZ ;  /* 0x0000000b08097899 */ /* 0x000fe400080006ff */
[----:B------:R-:W-:Y:S02]  /*0d90*/  USHF.L.U32 UR8, UR8, 0x1, URZ ;  /* 0x0000000108087899 */ /* 0x000fe400080006ff */
[----:B-1----:R-:W-:Y:S02]  /*0da0*/  ULEA UR6, UR6, UR5, 0x18 ;  /* 0x0000000506067291 */ /* 0x002fe4000f8ec0ff */
[----:B------:R-:W-:-:S04]  /*0db0*/  UIADD3 UR4, UPT, UPT, -UR4, 0x100000, URZ ;  /* 0x0010000004047890 */ /* 0x000fc8000fffe1ff */
[----:B------:R-:W-:Y:S02]  /*0dc0*/  USHF.L.U32 UR5, UR4, 0xb, URZ ;  /* 0x0000000b04057899 */ /* 0x000fe400080006ff */
[----:B------:R-:W-:Y:S01]  /*0dd0*/  USHF.L.U32 UR4, UR4, 0x1, URZ ;  /* 0x0000000104047899 */ /* 0x000fe200080006ff */
[----:B------:R-:W1:Y:S03]  /*0de0*/  FENCE.VIEW.ASYNC.S ;  /* 0x00000000000073c6 */ /* 0x000e660000000000 */
[----:B-1----:R2:W1:Y:S08]  /*0df0*/  SYNCS.EXCH.64 URZ, [UR6+0x250], UR8 ;  /* 0x0002500806ff75b2 */ /* 0x0024700008000100 */
[----:B------:R2:W1:Y:S01]  /*0e00*/  SYNCS.EXCH.64 URZ, [UR6+0x260], UR4 ;  /* 0x0002600406ff75b2 */ /* 0x0004620008000100 */
[----:B------:R2:W1:Y:S01]  /*0e10*/  SYNCS.EXCH.64 URZ, [UR6+0x258], UR8 ;  /* 0x0002580806ff75b2 */ /* 0x0004620008000100 */
[----:B------:R2:W1:Y:S02]  /*0e20*/  SYNCS.EXCH.64 URZ, [UR6+0x268], UR4 ;  /* 0x0002680406ff75b2 */ /* 0x0004640008000100 */
[----:B--2---:R-:W-:Y:S01]  /*0e30*/  NOP ;  /* 0x0000000000007918 */ /* 0x004fe20000000000 */
.L_x_13:
[----:B------:R-:W2:Y:S01]  /*0e40*/  SHFL.IDX PT, R2, R85, RZ, 0x1f ;  /* 0x00001fff55027589 */ /* 0x000ea200000e0000 */
[----:B------:R-:W-:Y:S01]  /*0e50*/  NOP ;  /* 0x0000000000007918 */ /* 0x000fe20000000000 */
[----:B--2---:R-:W-:-:S13]  /*0e60*/  ISETP.NE.AND P0, PT, R2, 0x5, PT ;  /* 0x000000050200780c */ /* 0x004fda0003f05270 */
[----:B------:R-:W-:Y:S05]  /*0e70*/  @P0 BRA `(.L_x_14) ;  /* 0x0000000000580947 */ /* 0x000fea0003800000 */
[----:B-1----:R-:W1:Y:S01]  /*0e80*/  S2UR UR4, SR_CgaCtaId ;  /* 0x00000000000479c3 */ /* 0x002e620000008800 */
        /* <DEDUP_REMOVED lines=12> */
[----:B-1----:R2:W1:Y:S01]  /*0f50*/  SYNCS.EXCH.64 URZ, [UR4+0x270], UR8 ;  /* 0x0002700804ff75b2 */ /* 0x0024620008000100 */
[----:B------:R2:W1:Y:S01]  /*0f60*/  SYNCS.EXCH.64 URZ, [UR4+0x290], UR6 ;  /* 0x0002900604ff75b2 */ /* 0x0004620008000100 */
[----:B------:R2:W1:Y:S01]  /*0f70*/  SYNCS.EXCH.64 URZ, [UR4+0x278], UR8 ;  /* 0x0002780804ff75b2 */ /* 0x0004620008000100 */
[----:B------:R2:W1:Y:S01]  /*0f80*/  SYNCS.EXCH.64 URZ, [UR4+0x298], UR6 ;  /* 0x0002980604ff75b2 */ /* 0x0004620008000100 */
[----:B------:R2:W1:Y:S01]  /*0f90*/  SYNCS.EXCH.64 URZ, [UR4+0x280], UR8 ;  /* 0x0002800804ff75b2 */ /* 0x0004620008000100 */
[----:B------:R2:W1:Y:S01]  /*0fa0*/  SYNCS.EXCH.64 URZ, [UR4+0x2a0], UR6 ;  /* 0x0002a00604ff75b2 */ /* 0x0004620008000100 */
[----:B------:R2:W1:Y:S01]  /*0fb0*/  SYNCS.EXCH.64 URZ, [UR4+0x288], UR8 ;  /* 0x0002880804ff75b2 */ /* 0x0004620008000100 */
[----:B------:R2:W1:Y:S02]  /*0fc0*/  SYNCS.EXCH.64 URZ, [UR4+0x2a8], UR6 ;  /* 0x0002a80604ff75b2 */ /* 0x0004640008000100 */
[----:B--2---:R-:W-:Y:S01]  /*0fd0*/  NOP ;  /* 0x0000000000007918 */ /* 0x004fe20000000000 */
.L_x_14:
[----:B------:R-:W2:Y:S01]  /*0fe0*/  SHFL.IDX PT, R2, R85, RZ, 0x1f ;  /* 0x00001fff55027589 */ /* 0x000ea200000e0000 */
[----:B------:R-:W-:Y:S01]  /*0ff0*/  NOP ;  /* 0x0000000000007918 */ /* 0x000fe20000000000 */
[----:B--2---:R-:W-:-:S13]  /*1000*/  ISETP.NE.AND P0, PT, R2, 0x3, PT ;  /* 0x000000030200780c */ /* 0x004fda0003f05270 */
[----:B------:R-:W-:Y:S05]  /*1010*/  @P0 BRA `(.L_x_15) ;  /* 0x0000000000380947 */ /* 0x000fea0003800000 */
[----:B------:R-:W2:Y:S01]  /*1020*/  S2UR UR5, SR_CgaCtaId ;  /* 0x00000000000579c3 */ /* 0x000ea20000008800 */
[----:B-1----:R-:W-:Y:S01]  /*1030*/  UMOV UR4, 0x400 ;  /* 0x0000040000047882 */ /* 0x002fe20000000000 */
[----:B------:R-:W-:Y:S01]  /*1040*/  UMOV UR6, 0x20 ;  /* 0x0000002000067882 */ /* 0x000fe20000000000 */
[----:B------:R-:W-:Y:S01]  /*1050*/  ELECT P0, URZ, PT ;  /* 0x0000000000ff782f */ /* 0x000fe20003800000 */
[----:B------:R-:W-:-:S04]  /*1060*/  UIADD3 UR6, UPT, UPT, -UR6, 0x100000, URZ ;  /* 0x0010000006067890 */ /* 0x000fc8000fffe1ff */
[----:B------:R-:W-:Y:S02]  /*1070*/  USHF.L.U32 UR7, UR6, 0xb, URZ ;  /* 0x0000000b06077899 */ /* 0x000fe400080006ff */
[----:B------:R-:W-:Y:S02]  /*1080*/  USHF.L.U32 UR6, UR6, 0x1, URZ ;  /* 0x0000000106067899 */ /* 0x000fe400080006ff */
[----:B--2---:R-:W-:Y:S01]  /*1090*/  ULEA UR4, UR5, UR4, 0x18 ;  /* 0x0000000405047291 */ /* 0x004fe2000f8ec0ff */
[----:B------:R-:W1:Y:S11]  /*10a0*/  FENCE.VIEW.ASYNC.S ;  /* 0x00000000000073c6 */ /* 0x000e760000000000 */
[----:B-1----:R2:W1:Y:S01]  /*10b0*/  SYNCS.EXCH.64 URZ, [UR4+0x2b0], UR6 ;  /* 0x0002b00604ff75b2 */ /* 0x0024620008000100 */
[----:B------:R2:W1:Y:S01]  /*10c0*/  SYNCS.EXCH.64 URZ, [UR4+0x2c0], UR6 ;  /* 0x0002c00604ff75b2 */ /* 0x0004620008000100 */
[----:B------:R2:W1:Y:S01]  /*10d0*/  SYNCS.EXCH.64 URZ, [UR4+0x2b8], UR6 ;  /* 0x0002b80604ff75b2 */ /* 0x0004620008000100 */
[----:B------:R2:W1:Y:S02]  /*10e0*/  SYNCS.EXCH.64 URZ, [UR4+0x2c8], UR6 ;  /* 0x0002c80604ff75b2 */ /* 0x0004640008000100 */
[----:B--2---:R-:W-:Y:S01]  /*10f0*/  NOP ;  /* 0x0000000000007918 */ /* 0x004fe20000000000 */
.L_x_15:
[----:B-1----:R-:W1:Y:S01]  /*1100*/  LDCU UR4, c[0x0][0x36c] ;  /* 0x00006d80ff0477ac */ /* 0x002e620008000800 */
[----:B------:R-:W-:Y:S01]  /*1110*/  ISETP.NE.OR P3, PT, R0, 0x2, !P3 ;  /* 0x000000020000780c */ /* 0x000fe20005f65670 */
[----:B------:R-:W-:Y:S01]  /*1120*/  NOP ;  /* 0x0000000000007918 */ /* 0x000fe20000000000 */
[----:B------:R-:W-:Y:S01]  /*1130*/  LOP3.LUT R0, R93, 0x1f, RZ, 0xc0, !PT ;  /* 0x0000001f5d007812 */ /* 0x000fe200078ec0ff */
[----:B------:R-:W-:Y:S02]  /*1140*/  UISETP.NE.AND UP4, UPT, UR18, 0x2, UPT ;  /* 0x000000021200788c */ /* 0x000fe4000bf85270 */
[----:B------:R-:W-:Y:S02]  /*1150*/  UISETP.NE.AND UP5, UPT, UR18, URZ, UPT ;  /* 0x000000ff1200728c */ /* 0x000fe4000bfa5270 */
[----:B-1----:R-:W-:-:S09]  /*1160*/  UISETP.EQ.U32.AND UP6, UPT, UR4, 0x1, UPT ;  /* 0x000000010400788c */ /* 0x002fd2000bfc2070 */
[----:B------:R-:W-:Y:S05]  /*1170*/  BRA.U !UP6, `(.L_x_16) ;  /* 0x000000010e087547 */ /* 0x000fea000b800000 */
[----:B---34-:R-:W-:Y:S01]  /*1180*/  UCGABAR_ARV ;  /* 0x00000000000079c7 */ /* 0x018fe20008000000 */
[----:B------:R-:W-:Y:S05]  /*1190*/  BRA `(.L_x_17) ;  /* 0x0000000000047947 */ /* 0x000fea0003800000 */
.L_x_16:
[----:B---34-:R-:W-:Y:S01]  /*11a0*/  NOP ;  /* 0x0000000000007918 */ /* 0x018fe20000000000 */
.L_x_17:
[----:B------:R-:W1:Y:S01]  /*11b0*/  S2UR UR20, SR_CTAID.X ;  /* 0x00000000001479c3 */ /* 0x000e620000002500 */
[----:B------:R-:W-:-:S05]  /*11c0*/  CS2R.32 R3, SR_CgaSize ;  /* 0x0000000000037805 */ /* 0x000fca0000008a00 */
[----:B------:R-:W-:-:S05]  /*11d0*/  IMAD R3, R3, -0xa0, RZ ;  /* 0xffffff6003037824 */ /* 0x000fca00078e02ff */
[----:B------:R-:W-:-:S14]  /*11e0*/  R2UR UR5, R3 ;  /* 0x00000000030572ca */ /* 0x000fdc00000e0000 */
[----:B------:R-:W2:Y:S01]  /*11f0*/  LDCU UR5, c[0x0][UR5+0x2b0] ;  /* 0x00005600050577ac */ /* 0x000ea20008000800 */
[----:B------:R-:W-:-:S05]  /*1200*/  CS2R.32 R3, SR_CgaSize ;  /* 0x0000000000037805 */ /* 0x000fca0000008a00 */
[----:B------:R-:W-:-:S05]  /*1210*/  IMAD R3, R3, -0xa0, RZ ;  /* 0xffffff6003037824 */ /* 0x000fca00078e02ff */
[----:B------:R-:W-:-:S14]  /*1220*/  R2UR UR4, R3 ;  /* 0x00000000030472ca */ /* 0x000fdc00000e0000 */
[----:B------:R-:W3:Y:S01]  /*1230*/  LDCU UR4, c[0x0][UR4+0x2b4] ;  /* 0x00005680040477ac */ /* 0x000ee20008000800 */
[----:B------:R-:W4:Y:S01]  /*1240*/  S2UR UR30, SR_CTAID.Y ;  /* 0x00000000001e79c3 */ /* 0x000f220000002600 */
[----:B------:R-:W-:-:S05]  /*1250*/  CS2R.32 R3, SR_CgaSize ;  /* 0x0000000000037805 */ /* 0x000fca0000008a00 */
[----:B------:R-:W-:-:S05]  /*1260*/  IMAD R3, R3, -0xa0, RZ ;  /* 0xffffff6003037824 */ /* 0x000fca00078e02ff */
[----:B------:R-:W-:-:S14]  /*1270*/  R2UR UR62, R3 ;  /* 0x00000000033e72ca */ /* 0x000fdc00000e0000 */
[----:B------:R-:W3:Y:S01]  /*1280*/  LDCU UR62, c[0x0][UR62+0x2a0] ;  /* 0x000054003e3e77ac */ /* 0x000ee20008000800 */
[----:B------:R-:W-:-:S05]  /*1290*/  CS2R.32 R3, SR_CgaSize ;  /* 0x0000000000037805 */ /* 0x000fca0000008a00 */
[----:B------:R-:W-:-:S05]  /*12a0*/  IMAD R3, R3, -0xa0, RZ ;  /* 0xffffff6003037824 */ /* 0x000fca00078e02ff */
[----:B------:R-:W-:-:S14]  /*12b0*/  R2UR UR59, R3 ;  /* 0x00000000033b72ca */ /* 0x000fdc00000e0000 */
[----:B------:R-:W3:Y:S01]  /*12c0*/  LDCU UR59, c[0x0][UR59+0x2a4] ;  /* 0x000054803b3b77ac */ /* 0x000ee20008000800 */
[----:B------:R-:W3:Y:S01]  /*12d0*/  S2UR UR7, SR_CgaCtaId ;  /* 0x00000000000779c3 */ /* 0x000ee20000008800 */
[----:B------:R-:W3:Y:S01]  /*12e0*/  LDCU UR19, c[0x0][0xb24] ;  /* 0x00016480ff1377ac */ /* 0x000ee20008000800 */
[----:B------:R-:W3:Y:S01]  /*12f0*/  LDCU UR42, c[0x0][0xb24] ;  /* 0x00016480ff2a77ac */ /* 0x000ee20008000800 */
[----:B-1----:R-:W-:Y:S01]  /*1300*/  I2FP.F32.U32 R3, UR20 ;  /* 0x0000001400037c45 */ /* 0x002fe20008201000 */
[----:B------:R-:W1:Y:S04]  /*1310*/  LDCU UR23, c[0x0][0xb30] ;  /* 0x00016600ff1777ac */ /* 0x000e680008000800 */
[----:B--2---:R-:W-:Y:S01]  /*1320*/  FMUL R3, R3, UR5 ;  /* 0x0000000503037c20 */ /* 0x004fe20008400000 */
[----:B----4-:R-:W-:-:S05]  /*1330*/  I2FP.F32.U32 R2, UR30 ;  /* 0x0000001e00027c45 */ /* 0x010fca0008201000 */
[----:B------:R-:W2:Y:S01]  /*1340*/  F2I.U32.TRUNC.NTZ R3, R3 ;  /* 0x0000000300037305 */ /* 0x000ea2000020f000 */
[----:B---3--:R-:W-:Y:S01]  /*1350*/  FMUL R2, R2, UR4 ;  /* 0x0000000402027c20 */ /* 0x008fe20008400000 */
[----:B------:R-:W-:-:S06]  /*1360*/  USHF.L.U32 UR28, UR7, 0xb, URZ ;  /* 0x0000000b071c7899 */ /* 0x000fcc00080006ff */
[----:B------:R-:W3:Y:S01]  /*1370*/  F2I.U32.TRUNC.NTZ R2, R2 ;  /* 0x0000000200027305 */ /* 0x000ee2000020f000 */
[----:B------:R-:W-:Y:S01]  /*1380*/  ULOP3.LUT UR28, UR28, 0x800, URZ, 0xc0, !UPT ;  /* 0x000008001c1c7892 */ /* 0x000fe2000f8ec0ff */
[----:B--2---:R-:W-:Y:S02]  /*1390*/  R2UR UR4, R3 ;  /* 0x00000000030472ca */ /* 0x004fe400000e0000 */
[----:B---3--:R-:W-:Y:S02]  /*13a0*/  R2UR UR6, R2 ;  /* 0x00000000020672ca */ /* 0x008fe400000e0000 */
[----:B------:R-:W-:-:S09]  /*13b0*/  PRMT R2, RZ, 0x7610, R2 ;  /* 0x00007610ff027816 */ /* 0x000fd20000000002 */
[----:B------:R-:W-:-:S04]  /*13c0*/  UIADD3 UR5, UPT, UPT, -UR4, URZ, URZ ;  /* 0x000000ff04057290 */ /* 0x000fc8000fffe1ff */
[----:B------:R-:W-:Y:S02]  /*13d0*/  UIMAD UR62, UR62, UR5, UR20 ;  /* 0x000000053e3e72a4 */ /* 0x000fe4000f8e0214 */
[----:B------:R-:W-:-:S04]  /*13e0*/  UIADD3 UR4, UPT, UPT, -UR6, URZ, URZ ;  /* 0x000000ff06047290 */ /* 0x000fc8000fffe1ff */
[----:B------:R-:W-:Y:S01]  /*13f0*/  UIMAD UR59, UR59, UR4, UR30 ;  /* 0x000000043b3b72a4 */ /* 0x000fe2000f8e021e */
[----:B-1----:R-:W-:Y:S11]  /*1400*/  BRA.U UP5, `(.L_x_18) ;  /* 0x0000000105247547 */ /* 0x002ff6000b800000 */
[----:B------:R-:W-:-:S04]  /*1410*/  UISETP.NE.AND UP0, UPT, UR59, URZ, UPT ;  /* 0x000000ff3b00728c */ /* 0x000fc8000bf05270 */
[----:B------:R-:W-:-:S04]  /*1420*/  UISETP.EQ.OR UP0, UPT, UR62, URZ, !UP0 ;  /* 0x000000ff3e00728c */ /* 0x000fc8000c702670 */
[----:B------:R-:W-:Y:S02]  /*1430*/  USEL UR5, URZ, 0x1, !UP0 ;  /* 0x00000001ff057887 */ /* 0x000fe4000c000000 */
[----:B------:R-:W-:-:S04]  /*1440*/  UISETP.NE.AND UP0, UPT, UR59, URZ, UPT ;  /* 0x000000ff3b00728c */ /* 0x000fc8000bf05270 */
[----:B------:R-:W-:Y:S02]  /*1450*/  USEL UR4, URZ, 0x2, UP0 ;  /* 0x00000002ff047887 */ /* 0x000fe40008000000 */
[----:B------:R-:W-:-:S04]  /*1460*/  UISETP.NE.AND UP0, UPT, UR62, 0x1, UPT ;  /* 0x000000013e00788c */ /* 0x000fc8000bf05270 */
[----:B------:R-:W-:-:S04]  /*1470*/  USEL UR4, UR4, 0x2, UP0 ;  /* 0x0000000204047887 */ /* 0x000fc80008000000 */
[----:B------:R-:W-:-:S06]  /*1480*/  UIADD3 UR4, UPT, UPT, UR5, UR4, URZ ;  /* 0x0000000405047290 */ /* 0x000fcc000fffe0ff */
[----:B------:R-:W-:-:S07]  /*1490*/  MOV R2, UR4 ;  /* 0x0000000400027c02 */ /* 0x000fce0008000f00 */
.L_x_18:
[----:B------:R-:W1:Y:S01]  /*14a0*/  S2UR UR36, SR_CTAID.Z ;  /* 0x00000000002479c3 */ /* 0x000e620000002700 */
[----:B------:R-:W-:-:S09]  /*14b0*/  UISETP.GE.AND UP0, UPT, UR19, 0x1, UPT ;  /* 0x000000011300788c */ /* 0x000fd2000bf06270 */
[----:B------:R-:W-:Y:S05]  /*14c0*/  BRA.U !UP0, `(.L_x_19) ;  /* 0x0000000108d47547 */ /* 0x000fea000b800000 */
[----:B------:R-:W2:Y:S01]  /*14d0*/  LDCU.128 UR12, c[0x0][0xb10] ;  /* 0x00016200ff0c77ac */ /* 0x000ea20008000c00 */
[----:B------:R-:W3:Y:S01]  /*14e0*/  LDCU UR21, c[0x0][0xb0c] ;  /* 0x00016180ff1577ac */ /* 0x000ee20008000800 */
[----:B------:R-:W4:Y:S01]  /*14f0*/  LDCU UR6, c[0x0][0x370] ;  /* 0x00006e00ff0677ac */ /* 0x000f220008000800 */
[----:B------:R-:W1:Y:S01]  /*1500*/  LDCU UR7, c[0x0][0x374] ;  /* 0x00006e80ff0777ac */ /* 0x000e620008000800 */
[----:B------:R-:W1:Y:S01]  /*1510*/  LDCU UR22, c[0x0][0xb20] ;  /* 0x00016400ff1677ac */ /* 0x000e620008000800 */
[----:B--2---:R-:W-:Y:S02]  /*1520*/  UIMAD.WIDE.U32 UR4, UR20, UR12, URZ ;  /* 0x0000000c140472a5 */ /* 0x004fe4000f8e00ff */
[----:B---3--:R-:W-:Y:S01]  /*1530*/  UISETP.NE.AND UP0, UPT, UR21, 0x1, UPT ;  /* 0x000000011500788c */ /* 0x008fe2000bf05270 */
[----:B------:R-:W2:Y:S01]  /*1540*/  LDCU.64 UR8, c[0x0][0xb28] ;  /* 0x00016500ff0877ac */ /* 0x000ea20008000a00 */
[----:B----4-:R-:W-:-:S03]  /*1550*/  UIMAD.WIDE.U32 UR10, UR6, UR12, URZ ;  /* 0x0000000c060a72a5 */ /* 0x010fc6000f8e00ff */
[----:B------:R-:W-:Y:S01]  /*1560*/  UMOV UR4, UR5 ;  /* 0x0000000500047c82 */ /* 0x000fe20008000000 */
[----:B------:R-:W-:Y:S02]  /*1570*/  UISETP.NE.AND UP2, UPT, UR19, 0x1, UPT ;  /* 0x000000011300788c */ /* 0x000fe4000bf45270 */
[----:B------:R-:W-:Y:S01]  /*1580*/  USHF.R.U32.HI UR4, URZ, UR13, UR4 ;  /* 0x0000000dff047299 */ /* 0x000fe20008011604 */
[----:B------:R-:W-:Y:S01]  /*1590*/  UMOV UR10, UR11 ;  /* 0x0000000b000a7c82 */ /* 0x000fe20008000000 */
[----:B------:R-:W-:Y:S02]  /*15a0*/  UIMAD.WIDE.U32 UR16, UR30, UR15, URZ ;  /* 0x0000000f1e1072a5 */ /* 0x000fe4000f8e00ff */
[----:B------:R-:W-:Y:S02]  /*15b0*/  USEL UR5, UR20, UR4, !UP0 ;  /* 0x0000000414057287 */ /* 0x000fe4000c000000 */
[----:B------:R-:W-:Y:S02]  /*15c0*/  @UP0 USHF.R.U32.HI UR6, URZ, UR13, UR10 ;  /* 0x0000000dff060299 */ /* 0x000fe4000801160a */
[----:B------:R-:W-:-:S02]  /*15d0*/  UISETP.NE.AND UP0, UPT, UR14, 0x1, UPT ;  /* 0x000000010e00788c */ /* 0x000fc4000bf05270 */
[----:B-1----:R-:W-:Y:S02]  /*15e0*/  UIMAD.WIDE.U32 UR10, UR7, UR15, URZ ;  /* 0x0000000f070a72a5 */ /* 0x002fe4000f8e00ff */
[----:B--2---:R-:W-:Y:S01]  /*15f0*/  UIMAD.WIDE.U32 UR12, UR6, UR8, URZ ;  /* 0x00000008060c72a5 */ /* 0x004fe2000f8e00ff */
[----:B------:R-:W-:Y:S02]  /*1600*/  UMOV UR4, UR17 ;  /* 0x0000001100047c82 */ /* 0x000fe40008000000 */
[----:B------:R-:W-:Y:S02]  /*1610*/  USHF.R.U32.HI UR4, URZ, UR22, UR4 ;  /* 0x00000016ff047299 */ /* 0x000fe40008011604 */
[----:B------:R-:W-:Y:S02]  /*1620*/  UMOV UR10, UR11 ;  /* 0x0000000b000a7c82 */ /* 0x000fe40008000000 */
[----:B------:R-:W-:Y:S01]  /*1630*/  UMOV UR12, UR13 ;  /* 0x0000000d000c7c82 */ /* 0x000fe20008000000 */
[----:B------:R-:W-:-:S02]  /*1640*/  @UP0 USHF.R.U32.HI UR7, URZ, UR22, UR10 ;  /* 0x00000016ff070299 */ /* 0x000fc4000801160a */
[----:B------:R-:W-:Y:S02]  /*1650*/  USEL UR4, UR30, UR4, !UP0 ;  /* 0x000000041e047287 */ /* 0x000fe4000c000000 */
[----:B------:R-:W-:Y:S02]  /*1660*/  UIMAD.WIDE.U32 UR10, UR7, UR8, URZ ;  /* 0x00000008070a72a5 */ /* 0x000fe4000f8e00ff */
[----:B------:R-:W-:Y:S02]  /*1670*/  @UP2 USHF.R.U32.HI UR6, URZ, UR9, UR12 ;  /* 0x00000009ff062299 */ /* 0x000fe4000801160c */
[----:B------:R-:W-:-:S03]  /*1680*/  UIMAD.WIDE.U32 UR12, UR4, UR8, URZ ;  /* 0x00000008040c72a5 */ /* 0x000fc6000f8e00ff */
[----:B------:R-:W-:Y:S02]  /*1690*/  UMOV UR10, UR11 ;  /* 0x0000000b000a7c82 */ /* 0x000fe40008000000 */
[----:B------:R-:W-:Y:S02]  /*16a0*/  @UP2 USHF.R.U32.HI UR7, URZ, UR9, UR10 ;  /* 0x00000009ff072299 */ /* 0x000fe4000801160a */
[----:B------:R-:W-:Y:S02]  /*16b0*/  UIMAD UR10, UR6, UR19, URZ ;  /* 0x00000013060a72a4 */ /* 0x000fe4000f8e02ff */
[----:B------:R-:W-:-:S04]  /*16c0*/  UIMAD UR7, UR7, UR19, URZ ;  /* 0x00000013070772a4 */ /* 0x000fc8000f8e02ff */
[----:B------:R-:W-:-:S03]  /*16d0*/  UISETP.GE.AND UP0, UPT, UR4, UR7, UPT ;  /* 0x000000070400728c */ /* 0x000fc6000bf06270 */
[----:B------:R-:W-:Y:S01]  /*16e0*/  UMOV UR7, UR13 ;  /* 0x0000000d00077c82 */ /* 0x000fe20008000000 */
[----:B------:R-:W-:Y:S02]  /*16f0*/  UISETP.GE.OR UP0, UPT, UR5, UR10, UP0 ;  /* 0x0000000a0500728c */ /* 0x000fe40008706670 */
[----:B------:R-:W-:Y:S02]  /*1700*/  UIMAD.WIDE.U32 UR10, UR5, UR8, URZ ;  /* 0x00000008050a72a5 */ /* 0x000fe4000f8e00ff */
[----:B------:R-:W-:Y:S02]  /*1710*/  USHF.R.U32.HI UR7, URZ, UR9, UR7 ;  /* 0x00000009ff077299 */ /* 0x000fe40008011607 */
[----:B------:R-:W-:Y:S02]  /*1720*/  UIADD3 UR10, UPT, UPT, -UR4, URZ, URZ ;  /* 0x000000ff040a7290 */ /* 0x000fe4000fffe1ff */
[----:B------:R-:W-:Y:S02]  /*1730*/  USEL UR7, UR4, UR7, !UP2 ;  /* 0x0000000704077287 */ /* 0x000fe4000d000000 */
[----:B------:R-:W-:Y:S01]  /*1740*/  UIMAD UR10, UR14, UR10, UR30 ;  /* 0x0000000a0e0a72a4 */ /* 0x000fe2000f8e021e */
[----:B------:R-:W-:Y:S01]  /*1750*/  @!UP0 UMOV UR8, UR11 ;  /* 0x0000000b00088c82 */ /* 0x000fe20008000000 */
[----:B------:R-:W-:-:S02]  /*1760*/  UIADD3 UR11, UPT, UPT, -UR5, URZ, URZ ;  /* 0x000000ff050b7290 */ /* 0x000fc4000fffe1ff */
[----:B------:R-:W-:Y:S02]  /*1770*/  @!UP0 USHF.R.U32.HI UR8, URZ, UR9, UR8 ;  /* 0x00000009ff088299 */ /* 0x000fe40008011608 */
[----:B------:R-:W-:Y:S02]  /*1780*/  UIADD3 UR9, UPT, UPT, -UR7, URZ, URZ ;  /* 0x000000ff07097290 */ /* 0x000fe4000fffe1ff */
[----:B------:R-:W-:Y:S02]  /*1790*/  @!UP0 USEL UR8, UR5, UR8, !UP2 ;  /* 0x0000000805088287 */ /* 0x000fe4000d000000 */
[----:B------:R-:W-:Y:S02]  /*17a0*/  UIMAD UR9, UR19, UR9, UR4 ;  /* 0x00000009130972a4 */ /* 0x000fe4000f8e0204 */
[----:B------:R-:W-:Y:S02]  /*17b0*/  @!UP0 UIADD3 UR7, UPT, UPT, UR7, -UR8, URZ ;  /* 0x8000000807078290 */ /* 0x000fe4000fffe0ff */
[----:B------:R-:W-:-:S02]  /*17c0*/  @!UP0 UIMAD UR6, UR9, UR6, UR8 ;  /* 0x00000006090682a4 */ /* 0x000fc4000f8e0208 */
[----:B------:R-:W-:Y:S02]  /*17d0*/  @!UP0 UIMAD UR4, UR7, UR19, UR5 ;  /* 0x00000013070482a4 */ /* 0x000fe4000f8e0205 */
[----:B------:R-:W-:Y:S02]  /*17e0*/  UIMAD UR20, UR21, UR11, UR20 ;  /* 0x0000000b151472a4 */ /* 0x000fe4000f8e0214 */
[----:B------:R-:W-:Y:S01]  /*17f0*/  UIMAD UR30, UR4, UR14, UR10 ;  /* 0x0000000e041e72a4 */ /* 0x000fe2000f8e020a */
[----:B------:R-:W-:Y:S02]  /*1800*/  @!UP0 UMOV UR5, UR6 ;  /* 0x0000000600058c82 */ /* 0x000fe40008000000 */
[----:B------:R-:W-:-:S12]  /*1810*/  UIMAD UR20, UR5, UR21, UR20 ;  /* 0x00000015051472a4 */ /* 0x000fd8000f8e0214 */
.L_x_19:
[----:B------:R-:W-:-:S09]  /*1820*/  UISETP.NE.AND UP0, UPT, UR23, 0x1, UPT ;  /* 0x000000011700788c */ /* 0x000fd2000bf05270 */
[----:B------:R-:W-:Y:S05]  /*1830*/  BRA.U UP0, `(.L_x_20) ;  /* 0x0000000100407547 */ /* 0x000fea000b800000 */
[----:B------:R-:W2:Y:S01]  /*1840*/  LDCU.128 UR8, c[0x0][0xb10] ;  /* 0x00016200ff0877ac */ /* 0x000ea20008000c00 */
[----:B------:R-:W3:Y:S01]  /*1850*/  LDCU UR12, c[0x0][0xb0c] ;  /* 0x00016180ff0c77ac */ /* 0x000ee20008000800 */
[----:B------:R-:W4:Y:S01]  /*1860*/  LDCU UR13, c[0x0][0xb20] ;  /* 0x00016400ff0d77ac */ /* 0x000f220008000800 */
[----:B--2---:R-:W-:Y:S02]  /*1870*/  UIMAD.WIDE.U32 UR4, UR20, UR8, URZ ;  /* 0x00000008140472a5 */ /* 0x004fe4000f8e00ff */
[----:B------:R-:W-:Y:S02]  /*1880*/  UIMAD.WIDE.U32 UR6, UR30, UR11, URZ ;  /* 0x0000000b1e0672a5 */ /* 0x000fe4000f8e00ff */
[----:B---3--:R-:W-:Y:S02]  /*1890*/  UISETP.NE.AND UP0, UPT, UR12, 0x1, UPT ;  /* 0x000000010c00788c */ /* 0x008fe4000bf05270 */
[----:B------:R-:W-:-:S03]  /*18a0*/  USHF.R.U32.HI UR5, URZ, UR9, UR5 ;  /* 0x00000009ff057299 */ /* 0x000fc60008011605 */
[----:B------:R-:W-:Y:S01]  /*18b0*/  UMOV UR4, UR7 ;  /* 0x0000000700047c82 */ /* 0x000fe20008000000 */
[----:B------:R-:W-:Y:S02]  /*18c0*/  USEL UR5, UR20, UR5, !UP0 ;  /* 0x0000000514057287 */ /* 0x000fe4000c000000 */
[----:B------:R-:W-:Y:S02]  /*18d0*/  UISETP.NE.AND UP0, UPT, UR10, 0x1, UPT ;  /* 0x000000010a00788c */ /* 0x000fe4000bf05270 */
[----:B----4-:R-:W-:-:S04]  /*18e0*/  USHF.R.U32.HI UR4, URZ, UR13, UR4 ;  /* 0x0000000dff047299 */ /* 0x010fc80008011604 */
[----:B------:R-:W-:-:S04]  /*18f0*/  USEL UR4, UR30, UR4, !UP0 ;  /* 0x000000041e047287 */ /* 0x000fc8000c000000 */
[----:B------:R-:W-:Y:S02]  /*1900*/  UIADD3 UR6, UPT, UPT, UR5, -UR4, URZ ;  /* 0x8000000405067290 */ /* 0x000fe4000fffe0ff */
[----:B------:R-:W-:Y:S02]  /*1910*/  UIADD3 UR4, UPT, UPT, -UR5, UR4, URZ ;  /* 0x0000000405047290 */ /* 0x000fe4000fffe1ff */
[----:B------:R-:W-:Y:S02]  /*1920*/  UIMAD UR30, UR6, UR10, UR30 ;  /* 0x0000000a061e72a4 */ /* 0x000fe4000f8e021e */
[----:B------:R-:W-:-:S12]  /*1930*/  UIMAD UR20, UR4, UR12, UR20 ;  /* 0x0000000c041472a4 */ /* 0x000fd8000f8e0214 */
.L_x_20:
[----:B------:R-:W-:Y:S01]  /*1940*/  UISETP.NE.AND UP0, UPT, UR18, 0x2, UPT ;  /* 0x000000021200788c */ /* 0x000fe2000bf05270 */
[----:B------:R-:W-:Y:S09]  /*1950*/  BRA.U !UP6, `(.L_x_21) ;  /* 0x000000010e0c7547 */ /* 0x000ff2000b800000 */
[----:B------:R-:W-:Y:S01]  /*1960*/  UCGABAR_WAIT ;  /* 0x0000000000007dc7 */ /* 0x000fe20008000000 */
[----:B------:R-:W-:Y:S01]  /*1970*/  CCTL.IVALL ;  /* 0x00000000ff00798f */ /* 0x000fe20002000000 */
[----:B------:R-:W-:Y:S05]  /*1980*/  BRA `(.L_x_22) ;  /* 0x0000000000047947 */ /* 0x000fea0003800000 */
.L_x_21:
[----:B------:R-:W-:Y:S06]  /*1990*/  BAR.SYNC.DEFER_BLOCKING 0x0 ;  /* 0x0000000000007b1d */ /* 0x000fec0000010000 */
.L_x_22:
[----:B------:R-:W-:Y:S05]  /*19a0*/  BRA.U UP0, `(.L_x_23) ;  /* 0x0000002100f07547 */ /* 0x000fea000b800000 */
[----:B------:R-:W2:Y:S01]  /*19b0*/  LDCU UR6, c[0x0][0x38c] ;  /* 0x00007180ff0677ac */ /* 0x000ea20008000800 */
[----:B------:R-:W3:Y:S01]  /*19c0*/  S2UR UR8, SR_CgaCtaId ;  /* 0x00000000000879c3 */ /* 0x000ee20000008800 */
[----:B------:R-:W-:Y:S01]  /*19d0*/  PLOP3.LUT P1, PT, PT, PT, UP3, 0x80, 0x8 ;  /* 0x000000000008781c */ /* 0x000fe20003f2f038 */
[----:B------:R-:W-:Y:S01]  /*19e0*/  IMAD.MOV.U32 R12, RZ, RZ, 0x1 ;  /* 0x00000001ff0c7424 */ /* 0x000fe200078e00ff */
[----:B------:R-:W-:Y:S01]  /*19f0*/  UMOV UR7, 0x400 ;  /* 0x0000040000077882 */ /* 0x000fe20000000000 */
[----:B------:R-:W-:Y:S01]  /*1a00*/  UISETP.NE.AND UP1, UPT, UR18, URZ, UPT ;  /* 0x000000ff1200728c */ /* 0x000fe2000bf25270 */
[----:B------:R-:W-:Y:S01]  /*1a10*/  ISETP.EQ.OR P2, PT, R0, RZ, P3 ;  /* 0x000000ff0000720c */ /* 0x000fe20001f42670 */
[----:B------:R-:W-:Y:S01]  /*1a20*/  USEL UR24, URZ, 0x1, UP4 ;  /* 0x00000001ff187887 */ /* 0x000fe2000a000000 */
[----:B------:R-:W-:Y:S02]  /*1a30*/  PLOP3.LUT P1, PT, P1, PT, PT, 0x8, 0x80 ;  /* 0x000000000080781c */ /* 0x000fe40000f2e170 */
[----:B------:R-:W-:Y:S01]  /*1a40*/  CS2R R10, SRZ ;  /* 0x00000000000a7805 */ /* 0x000fe2000001ff00 */
[----:B------:R-:W-:Y:S01]  /*1a50*/  IMAD.MOV.U32 R9, RZ, RZ, RZ ;  /* 0x000000ffff097224 */ /* 0x000fe200078e00ff */
[----:B------:R-:W4:Y:S01]  /*1a60*/  LDCU UR40, c[0x0][0x370] ;  /* 0x00006e00ff2877ac */ /* 0x000f220008000800 */
[----:B------:R-:W-:Y:S01]  /*1a70*/  IMAD.MOV.U32 R8, RZ, RZ, 0x1 ;  /* 0x00000001ff087424 */ /* 0x000fe200078e00ff */
[----:B------:R-:W1:Y:S01]  /*1a80*/  LDCU.64 UR26, c[0x0][0x348] ;  /* 0x00006900ff1a77ac */ /* 0x000e620008000a00 */
[----:B--2---:R-:W-:-:S02]  /*1a90*/  UIADD3 UR5, UPT, UPT, UR6, 0x1f, URZ ;  /* 0x0000001f06057890 */ /* 0x004fc4000fffe0ff */
[----:B------:R-:W-:Y:S02]  /*1aa0*/  USHF.R.U32.HI UR45, URZ, 0x5, UR28 ;  /* 0x00000005ff2d7899 */ /* 0x000fe4000801161c */
[----:B------:R-:W-:Y:S02]  /*1ab0*/  USHF.R.S32.HI UR4, URZ, 0x1f, UR5 ;  /* 0x0000001fff047899 */ /* 0x000fe40008011405 */
[----:B---3--:R-:W-:Y:S02]  /*1ac0*/  ULEA UR7, UR8, UR7, 0x18 ;  /* 0x0000000708077291 */ /* 0x008fe4000f8ec0ff */
[----:B------:R-:W-:Y:S02]  /*1ad0*/  ULEA.HI UR4, UR4, UR5, URZ, 0x5 ;  /* 0x0000000504047291 */ /* 0x000fe4000f8f28ff */
[----:B------:R-:W-:Y:S02]  /*1ae0*/  UIADD3 UR46, UPT, UPT, UR6, 0x3e, URZ ;  /* 0x0000003e062e7890 */ /* 0x000fe4000fffe0ff */
[----:B------:R-:W-:-:S02]  /*1af0*/  USHF.R.S32.HI UR43, URZ, 0x5, UR4 ;  /* 0x00000005ff2b7899 */ /* 0x000fc40008011404 */
[----:B------:R-:W-:Y:S02]  /*1b00*/  UIADD3 UR4, UPT, UPT, UR6, -0x1, URZ ;  /* 0xffffffff06047890 */ /* 0x000fe4000fffe0ff */
[----:B------:R-:W-:Y:S02]  /*1b10*/  UISETP.LT.U32.AND UP0, UPT, UR43, 0x22, UPT ;  /* 0x000000222b00788c */ /* 0x000fe4000bf01070 */
[----:B------:R-:W-:Y:S02]  /*1b20*/  UISETP.GE.U32.AND UP2, UPT, UR4, -0x3f, UPT ;  /* 0xffffffc10400788c */ /* 0x000fe4000bf46070 */
[----:B------:R-:W-:Y:S01]  /*1b30*/  USEL UR41, UR43, 0x22, UP0 ;  /* 0x000000222b297887 */ /* 0x000fe20008000000 */
[----:B------:R-:W2:Y:S03]  /*1b40*/  LDCU UR39, c[0x0][0x374] ;  /* 0x00006e80ff2777ac */ /* 0x000ea60008000800 */
[----:B------:R-:W-:-:S02]  /*1b50*/  UIADD3 UR21, UPT, UPT, UR41, -0x1, URZ ;  /* 0xffffffff29157890 */ /* 0x000fc4000fffe0ff */
[----:B------:R-:W-:-:S03]  /*1b60*/  USEL UR24, UR24, 0x2, UP1 ;  /* 0x0000000218187887 */ /* 0x000fc60008800000 */
[----:B------:R-:W-:Y:S02]  /*1b70*/  @UP2 UIADD3 UR21, UPT, UPT, UR41, URZ, URZ ;  /* 0x000000ff29152290 */ /* 0x000fe4000fffe0ff */
[----:B------:R-:W-:Y:S02]  /*1b80*/  UIADD3 UR29, UPT, UPT, UR7, 0x15600, UR28 ;  /* 0x00015600071d7890 */ /* 0x000fe4000fffe01c */
[----:B------:R-:W-:Y:S02]  /*1b90*/  UIADD3 UR44, UPT, UPT, UR43, -UR41, URZ ;  /* 0x800000292b2c7290 */ /* 0x000fe4000fffe0ff */
[----:B------:R-:W-:Y:S01]  /*1ba0*/  UIADD3 UR21, UPT, UPT, UR21, 0x1, URZ ;  /* 0x0000000115157890 */ /* 0x000fe2000fffe0ff */
[----:B-1--4-:R-:W-:-:S11]  /*1bb0*/  UMOV UR5, URZ ;  /* 0x000000ff00057c82 */ /* 0x012fd60008000000 */
.L_x_43:
[----:B-1----:R-:W1:Y:S02]  /*1bc0*/  S2UR UR4, SR_CgaCtaId ;  /* 0x00000000000479c3 */ /* 0x002e640000008800 */
[----:B-1----:R-:W-:-:S09]  /*1bd0*/  UISETP.NE.AND UP0, UPT, UR4, URZ, UPT ;  /* 0x000000ff0400728c */ /* 0x002fd2000bf05270 */
[----:B------:R-:W-:Y:S05]  /*1be0*/  BRA.U UP0, `(.L_x_24) ;  /* 0x0000000100287547 */ /* 0x000fea000b800000 */
[----:B------:R-:W-:Y:S02]  /*1bf0*/  LEA R0, R9, UR7, 0x3 ;  /* 0x0000000709007c11 */ /* 0x000fe4000f8e18ff */
[----:B------:R-:W-:-:S04]  /*1c00*/  SHF.L.U32 R3, R8, 0x1f, RZ ;  /* 0x0000001f08037819 */ /* 0x000fc800000006ff */
[----:B------:R-:W1:Y:S02]  /*1c10*/  SYNCS.PHASECHK.TRANS64.TRYWAIT P0, [R0+URZ+0x2c0], R3 ;  /* 0x0002c003000075a7 */ /* 0x000e6400080011ff */
[----:B-1----:R-:W-:Y:S05]  /*1c20*/  @!P0 BRA `(.L_x_25) ;  /* 0x0000007000008947 */ /* 0x002fea0003800000 */
.L_x_143:
[----:B------:R3:W-:Y:S01]  /*1c30*/  SYNCS.ARRIVE.TRANS64.A1T0 RZ, [R0+URZ+0x2b0], RZ ;  /* 0x0002b0ff00ff79a7 */ /* 0x0007e200081000ff */
[----:B------:R-:W-:-:S05]  /*1c40*/  VIADD R9, R9, 0x1 ;  /* 0x0000000109097836 */ /* 0x000fca0000000000 */
[----:B------:R-:W-:-:S04]  /*1c50*/  ISETP.NE.AND P0, PT, R9, 0x2, PT ;  /* 0x000000020900780c */ /* 0x000fc80003f05270 */
[----:B-1----:R-:W-:Y:S02]  /*1c60*/  SEL R3, RZ, 0x1, P0 ;  /* 0x00000001ff037807 */ /* 0x002fe40000000000 */
[----:B------:R-:W-:Y:S02]  /*1c70*/  SEL R9, R9, RZ, P0 ;  /* 0x000000ff09097207 */ /* 0x000fe40000000000 */
[----:B------:R-:W-:-:S07]  /*1c80*/  LOP3.LUT R8, R8, R3, RZ, 0x3c, !PT ;  /* 0x0000000308087212 */ /* 0x000fce00078e3cff */
.L_x_24:
[----:B------:R-:W-:Y:S01]  /*1c90*/  ULEA UR4, UR5, UR7, 0x3 ;  /* 0x0000000705047291 */ /* 0x000fe2000f8e18ff */
[----:B---3--:R-:W-:Y:S01]  /*1ca0*/  SHF.L.U32 R0, R12, 0x1f, RZ ;  /* 0x0000001f0c007819 */ /* 0x008fe200000006ff */
[----:B------:R-:W-:Y:S02]  /*1cb0*/  UISETP.GE.U32.AND UP0, UPT, UR46, 0x3f, UPT ;  /* 0x0000003f2e00788c */ /* 0x000fe4000bf06070 */
[----:B------:R-:W-:Y:S02]  /*1cc0*/  USHF.L.U32 UR35, UR20, 0x6, URZ ;  /* 0x0000000614237899 */ /* 0x000fe400080006ff */
[----:B------:R-:W-:Y:S01]  /*1cd0*/  ULEA UR19, UR30, UR45, 0x7 ;  /* 0x0000002d1e137291 */ /* 0x000fe2000f8e38ff */
[----:B------:R-:W-:Y:S02]  /*1ce0*/  UMOV UR13, URZ ;  /* 0x000000ff000d7c82 */ /* 0x000fe40008000000 */
[----:B------:R1:W3:Y:S02]  /*1cf0*/  SYNCS.PHASECHK.TRANS64.TRYWAIT P0, [UR4+0x110], R0 ;  /* 0x00011000ff0075a7 */ /* 0x0002e40008001104 */
[----:B------:R-:W-:Y:S07]  /*1d00*/  BRA.U !UP0, `(.L_x_26) ;  /* 0x0000000108bc7547 */ /* 0x000fee000b800000 */
[----:B------:R-:W-:Y:S01]  /*1d10*/  UMOV UR6, URZ ;  /* 0x000000ff00067c82 */ /* 0x000fe20008000000 */
[----:B------:R-:W-:-:S05]  /*1d20*/  UMOV UR4, UR5 ;  /* 0x0000000500047c82 */ /* 0x000fca0008000000 */
.L_x_32:
[----:B------:R-:W-:Y:S01]  /*1d30*/  ULEA UR33, UR4, UR7, 0x3 ;  /* 0x0000000704217291 */ /* 0x000fe2000f8e18ff */
[----:B---3--:R-:W-:Y:S01]  /*1d40*/  @!P3 MOV R2, 0x1800 ;  /* 0x000018000002b802 */ /* 0x008fe20000000f00 */
[----:B-1-34-:R-:W-:Y:S10]  /*1d50*/  @P0 BRA `(.L_x_27) ;  /* 0x00000000000c0947 */ /* 0x01aff40003800000 */
[----:B------:R-:W-:-:S04]  /*1d60*/  SHF.L.U32 R3, R12, 0x1f, RZ ;  /* 0x0000001f0c037819 */ /* 0x000fc800000006ff */
[----:B------:R-:W3:Y:S02]  /*1d70*/  SYNCS.PHASECHK.TRANS64.TRYWAIT P0, [UR33+0x110], R3 ;  /* 0x00011003ff0075a7 */ /* 0x000ee40008001121 */
[----:B---3--:R-:W-:Y:S05]  /*1d80*/  @!P0 BRA `(.L_x_28) ;  /* 0x0000006c00bc8947 */ /* 0x008fea0003800000 */
.L_x_27:
[----:B------:R3:W-:Y:S01]  /*1d90*/  @!P3 SYNCS.ARRIVE.TRANS64 RZ, [UR33], R2 ;  /* 0x00000002ffffb9a7 */ /* 0x0007e20008000021 */
[----:B------:R-:W-:-:S04]  /*1da0*/  ULOP3.LUT UR5, UR24, 0x2, URZ, 0xfc, !UPT ;  /* 0x0000000218057892 */ /* 0x000fc8000f8efcff */
[----:B------:R-:W-:-:S09]  /*1db0*/  UISETP.NE.AND UP0, UPT, UR5, 0x2, UPT ;  /* 0x000000020500788c */ /* 0x000fd2000bf05270 */
[----:B------:R-:W-:Y:S05]  /*1dc0*/  BRA.U UP0, `(.L_x_29) ;  /* 0x0000000100047547 */ /* 0x000fea000b800000 */
[----:B--2---:R-:W-:Y:S05]  /*1dd0*/  BPT.TRAP 0x1 ;  /* 0x000000040000795c */ /* 0x004fea0000300000 */
.L_x_29:
[----:B------:R-:W-:Y:S04]  /*1de0*/  BSSY.RECONVERGENT B0, `(.L_x_30) ;  /* 0x0000003000007945 */ /* 0x000fe80003800200 */
[----:B------:R-:W-:Y:S05]  /*1df0*/  @P2 BRA `(.L_x_31) ;  /* 0x0000000000042947 */ /* 0x000fea0003800000 */
[----:B--2---:R-:W-:Y:S05]  /*1e00*/  BPT.TRAP 0x1 ;  /* 0x000000040000795c */ /* 0x004fea0000300000 */
.L_x_31:
[----:B--2---:R-:W-:Y:S05]  /*1e10*/  BSYNC.RECONVERGENT B0 ;  /* 0x0000000000007941 */ /* 0x004fea0003800200 */
.L_x_30:
[----:B------:R-:W-:Y:S02]  /*1e20*/  UIADD3 UR5, UPT, UPT, UR4, 0x1, URZ ;  /* 0x0000000104057890 */ /* 0x000fe4000fffe0ff */
[----:B------:R-:W-:Y:S02]  /*1e30*/  USHF.L.U32 UR34, UR6, 0x5, URZ ;  /* 0x0000000506227899 */ /* 0x000fe400080006ff */
[----:B------:R-:W-:Y:S02]  /*1e40*/  UISETP.NE.AND UP0, UPT, UR5, 0x22, UPT ;  /* 0x000000220500788c */ /* 0x000fe4000bf05270 */
[----:B------:R-:W-:Y:S02]  /*1e50*/  UIADD3 UR6, UPT, UPT, UR6, 0x1, URZ ;  /* 0x0000000106067890 */ /* 0x000fe4000fffe0ff */
[----:B------:R-:W-:Y:S02]  /*1e60*/  USEL UR9, URZ, 0x1, UP0 ;  /* 0x00000001ff097887 */ /* 0x000fe40008000000 */
[----:B------:R-:W-:-:S02]  /*1e70*/  USEL UR5, UR5, URZ, UP0 ;  /* 0x000000ff05057287 */ /* 0x000fc40008000000 */
[----:B------:R-:W-:Y:S02]  /*1e80*/  ULEA UR32, UR4, UR7, 0xb ;  /* 0x0000000704207291 */ /* 0x000fe4000f8e58ff */
[----:B------:R-:W-:Y:S01]  /*1e90*/  ULEA UR8, UR5, UR7, 0x3 ;  /* 0x0000000705087291 */ /* 0x000fe2000f8e18ff */
[----:B------:R-:W-:Y:S01]  /*1ea0*/  LOP3.LUT R12, R12, UR9, RZ, 0x3c, !PT ;  /* 0x000000090c0c7c12 */ /* 0x000fe2000f8e3cff */
[----:B------:R-:W-:Y:S02]  /*1eb0*/  UIADD3 UR10, UP1, UPT, UR26, 0x80, URZ ;  /* 0x000000801a0a7890 */ /* 0x000fe4000ff3e0ff */
[----:B------:R-:W-:Y:S01]  /*1ec0*/  ULEA UR16, UR4, UR28, 0xc ;  /* 0x0000001c04107291 */ /* 0x000fe2000f8e60ff */
[----:B-1----:R-:W-:Y:S01]  /*1ed0*/  SHF.L.U32 R0, R12, 0x1f, RZ ;  /* 0x0000001f0c007819 */ /* 0x002fe200000006ff */
[----:B------:R-:W-:Y:S02]  /*1ee0*/  UIADD3.X UR11, UPT, UPT, URZ, UR27, URZ, UP1, !UPT ;  /* 0x0000001bff0b7290 */ /* 0x000fe40008ffe4ff */
[----:B------:R-:W-:Y:S01]  /*1ef0*/  UIADD3 UR32, UPT, UPT, UR32, 0x4600, URZ ;  /* 0x0000460020207890 */ /* 0x000fe2000fffe0ff */
[----:B------:R4:W1:Y:S01]  /*1f00*/  SYNCS.PHASECHK.TRANS64.TRYWAIT P0, [UR8+0x110], R0 ;  /* 0x00011000ff0075a7 */ /* 0x0008620008001108 */
[----:B------:R-:W-:-:S02]  /*1f10*/  UIADD3 UR8, UP0, UPT, UR26, 0x180, URZ ;  /* 0x000001801a087890 */ /* 0x000fc4000ff1e0ff */
[----:B------:R-:W-:Y:S02]  /*1f20*/  UIADD3 UR16, UPT, UPT, UR7, 0x15600, UR16 ;  /* 0x0001560007107890 */ /* 0x000fe4000fffe010 */
[----:B------:R-:W-:Y:S02]  /*1f30*/  UIADD3.X UR9, UPT, UPT, URZ, UR27, URZ, UP0, !UPT ;  /* 0x0000001bff097290 */ /* 0x000fe400087fe4ff */
[----:B------:R-:W-:Y:S01]  /*1f40*/  UISETP.NE.AND UP0, UPT, UR6, UR21, UPT ;  /* 0x000000150600728c */ /* 0x000fe2000bf05270 */
[----:B------:R-:W-:Y:S01]  /*1f50*/  UMOV UR12, 0x0 ;  /* 0x00000000000c7882 */ /* 0x000fe20000000000 */
[----:B------:R-:W-:Y:S01]  /*1f60*/  UMOV UR13, 0x10000000 ;  /* 0x10000000000d7882 */ /* 0x000fe20000000000 */
[----:B------:R-:W-:Y:S01]  /*1f70*/  UMOV UR4, 0x30000 ;  /* 0x0003000000047882 */ /* 0x000fe20000000000 */
[----:B------:R-:W-:Y:S01]  /*1f80*/  UMOV UR20, UR36 ;  /* 0x0000002400147c82 */ /* 0x000fe20008000000 */
[----:B------:R-:W-:Y:S01]  /*1f90*/  UMOV UR17, UR33 ;  /* 0x0000002100117c82 */ /* 0x000fe20008000000 */
[----:B------:R-:W-:Y:S01]  /*1fa0*/  UMOV UR18, UR34 ;  /* 0x0000002200127c82 */ /* 0x000fe20008000000 */
[----:B------:R-:W-:Y:S01]  /*1fb0*/  UTMALDG.3D [UR32], [UR10], desc[UR12] ;  /* 0x00000c200a0075b4 */ /* 0x000fe20008011000 */
[----:B------:R2:W-:Y:S02]  /*1fc0*/  UTMALDG.3D.MULTICAST [UR16], [UR8], UR4, desc[UR12] ;  /* 0x00000c10080073b4 */ /* 0x0005e40008011804 */
[----:B--2---:R-:W-:Y:S01]  /*1fd0*/  UMOV UR13, UR21 ;  /* 0x00000015000d7c82 */ /* 0x004fe20008000000 */
[----:B------:R-:W-:Y:S01]  /*1fe0*/  UMOV UR4, UR5 ;  /* 0x0000000500047c82 */ /* 0x000fe20008000000 */
[----:B------:R-:W-:Y:S05]  /*1ff0*/  BRA.U UP0, `(.L_x_32) ;  /* 0xfffffffd004c7547 */ /* 0x000fea000b83ffff */
.L_x_26:
[----:B------:R-:W-:Y:S01]  /*2000*/  ULEA UR4, UR5, UR7, 0x3 ;  /* 0x0000000705047291 */ /* 0x000fe2000f8e18ff */
[----:B-1--4-:R-:W-:Y:S01]  /*2010*/  SHF.L.U32 R0, R12, 0x1f, RZ ;  /* 0x0000001f0c007819 */ /* 0x012fe200000006ff */
[----:B------:R-:W-:Y:S01]  /*2020*/  @!P1 SYNCS.ARRIVE.TRANS64.A1T0 RZ, [UR7+0x248], RZ ;  /* 0x000248ffffff99a7 */ /* 0x000fe20008100007 */
[----:B------:R-:W-:-:S06]  /*2030*/  UISETP.GT.AND UP0, UPT, UR43, UR41, UPT ;  /* 0x000000292b00728c */ /* 0x000fcc000bf04270 */
[----:B---3--:R1:W3:Y:S03]  /*2040*/  SYNCS.PHASECHK.TRANS64.TRYWAIT P0, [UR4+0x110], R0 ;  /* 0x00011000ff0075a7 */ /* 0x0082e60008001104 */
[----:B------:R-:W-:Y:S05]  /*2050*/  BRA.U !UP0, `(.L_x_33) ;  /* 0x0000000108bc7547 */ /* 0x000fea000b800000 */
[----:B------:R-:W-:Y:S01]  /*2060*/  UIADD3 UR25, UPT, UPT, UR44, UR13, URZ ;  /* 0x0000000d2c197290 */ /* 0x000fe2000fffe0ff */
[----:B------:R-:W-:-:S11]  /*2070*/  UMOV UR4, UR5 ;  /* 0x0000000500047c82 */ /* 0x000fd60008000000 */
.L_x_39:
[----:B------:R-:W-:Y:S01]  /*2080*/  ULEA UR9, UR4, UR7, 0x3 ;  /* 0x0000000704097291 */ /* 0x000fe2000f8e18ff */
[----:B---3--:R-:W-:Y:S01]  /*2090*/  @!P3 MOV R2, 0x1800 ;  /* 0x000018000002b802 */ /* 0x008fe20000000f00 */
[----:B-1-3--:R-:W-:Y:S10]  /*20a0*/  @P0 BRA `(.L_x_34) ;  /* 0x00000000000c0947 */ /* 0x00aff40003800000 */
[----:B------:R-:W-:-:S04]  /*20b0*/  SHF.L.U32 R3, R12, 0x1f, RZ ;  /* 0x0000001f0c037819 */ /* 0x000fc800000006ff */
[----:B------:R-:W3:Y:S02]  /*20c0*/  SYNCS.PHASECHK.TRANS64.TRYWAIT P0, [UR9+0x110], R3 ;  /* 0x00011003ff0075a7 */ /* 0x000ee40008001109 */
[----:B---3--:R-:W-:Y:S05]  /*20d0*/  @!P0 BRA `(.L_x_35) ;  /* 0x0000006c00008947 */ /* 0x008fea0003800000 */
.L_x_34:
[----:B------:R3:W-:Y:S01]  /*20e0*/  @!P3 SYNCS.ARRIVE.TRANS64 RZ, [UR9], R2 ;  /* 0x00000002ffffb9a7 */ /* 0x0007e20008000009 */
[----:B------:R-:W-:-:S04]  /*20f0*/  ULOP3.LUT UR5, UR24, 0x2, URZ, 0xfc, !UPT ;  /* 0x0000000218057892 */ /* 0x000fc8000f8efcff */
[----:B------:R-:W-:-:S09]  /*2100*/  UISETP.NE.AND UP0, UPT, UR5, 0x2, UPT ;  /* 0x000000020500788c */ /* 0x000fd2000bf05270 */
[----:B------:R-:W-:Y:S05]  /*2110*/  BRA.U UP0, `(.L_x_36) ;  /* 0x0000000100047547 */ /* 0x000fea000b800000 */
[----:B--2---:R-:W-:Y:S05]  /*2120*/  BPT.TRAP 0x1 ;  /* 0x000000040000795c */ /* 0x004fea0000300000 */
.L_x_36:
[----:B------:R-:W-:Y:S04]  /*2130*/  BSSY.RECONVERGENT B0, `(.L_x_37) ;  /* 0x0000003000007945 */ /* 0x000fe80003800200 */
[----:B------:R-:W-:Y:S05]  /*2140*/  @P2 BRA `(.L_x_38) ;  /* 0x0000000000042947 */ /* 0x000fea0003800000 */
[----:B--2---:R-:W-:Y:S05]  /*2150*/  BPT.TRAP 0x1 ;  /* 0x000000040000795c */ /* 0x004fea0000300000 */
.L_x_38:
[----:B--2---:R-:W-:Y:S05]  /*2160*/  BSYNC.RECONVERGENT B0 ;  /* 0x0000000000007941 */ /* 0x004fea0003800200 */
.L_x_37:
[----:B------:R-:W-:Y:S02]  /*2170*/  UIADD3 UR5, UPT, UPT, UR4, 0x1, URZ ;  /* 0x0000000104057890 */ /* 0x000fe4000fffe0ff */
[----:B------:R-:W-:Y:S02]  /*2180*/  UIADD3 UR14, UP1, UPT, UR26, 0x80, URZ ;  /* 0x000000801a0e7890 */ /* 0x000fe4000ff3e0ff */
[----:B------:R-:W-:Y:S02]  /*2190*/  UISETP.NE.AND UP0, UPT, UR5, 0x22, UPT ;  /* 0x000000220500788c */ /* 0x000fe4000bf05270 */
[----:B------:R-:W-:Y:S02]  /*21a0*/  USHF.L.U32 UR10, UR13, 0x5, URZ ;  /* 0x000000050d0a7899 */ /* 0x000fe400080006ff */
[----:B------:R-:W-:Y:S02]  /*21b0*/  USEL UR8, URZ, 0x1, UP0 ;  /* 0x00000001ff087887 */ /* 0x000fe40008000000 */
[----:B------:R-:W-:-:S02]  /*21c0*/  USEL UR5, UR5, URZ, UP0 ;  /* 0x000000ff05057287 */ /* 0x000fc40008000000 */
[----:B------:R-:W-:Y:S02]  /*21d0*/  UIADD3 UR22, UP0, UPT, UR26, 0x180, URZ ;  /* 0x000001801a167890 */ /* 0x000fe4000ff1e0ff */
[----:B------:R-:W-:Y:S01]  /*21e0*/  LOP3.LUT R12, R12, UR8, RZ, 0x3c, !PT ;  /* 0x000000080c0c7c12 */ /* 0x000fe2000f8e3cff */
[----:B------:R-:W-:Y:S02]  /*21f0*/  ULEA UR8, UR4, UR7, 0xb ;  /* 0x0000000704087291 */ /* 0x000fe4000f8e58ff */
[----:B------:R-:W-:Y:S01]  /*2200*/  ULEA UR6, UR5, UR7, 0x3 ;  /* 0x0000000705067291 */ /* 0x000fe2000f8e18ff */
[----:B-1----:R-:W-:Y:S01]  /*2210*/  SHF.L.U32 R0, R12, 0x1f, RZ ;  /* 0x0000001f0c007819 */ /* 0x002fe200000006ff */
[----:B------:R-:W-:Y:S02]  /*2220*/  UIADD3 UR8, UPT, UPT, UR8, 0x4600, URZ ;  /* 0x0000460008087890 */ /* 0x000fe4000fffe0ff */
[----:B------:R-:W-:Y:S02]  /*2230*/  UIADD3.X UR15, UPT, UPT, URZ, UR27, URZ, UP1, !UPT ;  /* 0x0000001bff0f7290 */ /* 0x000fe40008ffe4ff */
[----:B------:R-:W-:-:S02]  /*2240*/  ULEA UR16, UR4, UR29, 0xc ;  /* 0x0000001d04107291 */ /* 0x000fc4000f8e60ff */
[----:B------:R-:W-:Y:S01]  /*2250*/  UIADD3.X UR23, UPT, UPT, URZ, UR27, URZ, UP0, !UPT ;  /* 0x0000001bff177290 */ /* 0x000fe200087fe4ff */
[----:B------:R4:W1:Y:S01]  /*2260*/  SYNCS.PHASECHK.TRANS64.TRYWAIT P0, [UR6+0x110], R0 ;  /* 0x00011000ff0075a7 */ /* 0x0008620008001106 */
[----:B------:R-:W-:Y:S01]  /*2270*/  UMOV UR30, 0x0 ;  /* 0x00000000001e7882 */ /* 0x000fe20000000000 */
[----:B------:R-:W-:Y:S01]  /*2280*/  UMOV UR31, 0x10000000 ;  /* 0x10000000001f7882 */ /* 0x000fe20000000000 */
[----:B------:R-:W-:Y:S01]  /*2290*/  UMOV UR11, UR35 ;  /* 0x00000023000b7c82 */ /* 0x000fe20008000000 */
[----:B------:R-:W-:Y:S01]  /*22a0*/  UMOV UR12, UR36 ;  /* 0x00000024000c7c82 */ /* 0x000fe20008000000 */
[----:B------:R-:W-:Y:S01]  /*22b0*/  UMOV UR6, 0x30000 ;  /* 0x0003000000067882 */ /* 0x000fe20000000000 */
[----:B------:R-:W-:Y:S01]  /*22c0*/  UMOV UR20, UR36 ;  /* 0x0000002400147c82 */ /* 0x000fe20008000000 */
[----:B------:R-:W-:Y:S01]  /*22d0*/  UMOV UR17, UR9 ;  /* 0x0000000900117c82 */ /* 0x000fe20008000000 */
[----:B------:R-:W-:Y:S01]  /*22e0*/  UMOV UR18, UR10 ;  /* 0x0000000a00127c82 */ /* 0x000fe20008000000 */
[----:B------:R4:W-:Y:S01]  /*22f0*/  UTMALDG.3D [UR8], [UR14], desc[UR30] ;  /* 0x00001e080e0075b4 */ /* 0x0009e20008011000 */
[----:B------:R-:W-:Y:S01]  /*2300*/  UIADD3 UR13, UPT, UPT, UR13, 0x1, URZ ;  /* 0x000000010d0d7890 */ /* 0x000fe2000fffe0ff */
[----:B------:R-:W-:-:S03]  /*2310*/  UMOV UR4, UR5 ;  /* 0x0000000500047c82 */ /* 0x000fc60008000000 */
[----:B------:R-:W-:Y:S01]  /*2320*/  UISETP.NE.AND UP0, UPT, UR13, UR25, UPT ;  /* 0x000000190d00728c */ /* 0x000fe2000bf05270 */
[----:B------:R4:W-:Y:S08]  /*2330*/  UTMALDG.3D.MULTICAST [UR16], [UR22], UR6, desc[UR30] ;  /* 0x00001e10160073b4 */ /* 0x0009f00008011806 */
[----:B----4-:R-:W-:Y:S05]  /*2340*/  BRA.U UP0, `(.L_x_39) ;  /* 0xfffffffd004c7547 */ /* 0x010fea000b83ffff */
.L_x_33:
[C---:B------:R-:W-:Y:S01]  /*2350*/  LEA R3, R11.reuse, UR7, 0x3 ;  /* 0x000000070b037c11 */ /* 0x040fe2000f8e18ff */
[----:B------:R-:W-:Y:S01]  /*2360*/  NOP ;  /* 0x0000000000007918 */ /* 0x000fe20000000000 */
[----:B-1----:R-:W-:Y:S02]  /*2370*/  SHF.L.U32 R0, R10, 0x1f, RZ ;  /* 0x0000001f0a007819 */ /* 0x002fe400000006ff */
[----:B------:R-:W-:Y:S02]  /*2380*/  LEA R5, R11, UR7, 0x4 ;  /* 0x000000070b057c11 */ /* 0x000fe4000f8e20ff */
[----:B---3--:R-:W1:Y:S02]  /*2390*/  SYNCS.PHASECHK.TRANS64.TRYWAIT P0, [R3+URZ+0x250], R0 ;  /* 0x00025000030075a7 */ /* 0x008e6400080011ff */
[----:B-1----:R-:W-:Y:S05]  /*23a0*/  @!P0 BRA `(.L_x_40) ;  /* 0x0000006800648947 */ /* 0x002fea0003800000 */
.L_x_146:
[----:B------:R-:W3:Y:S01]  /*23b0*/  LDS.128 R4, [R5+0x2e0] ;  /* 0x0002e00005047984 */ /* 0x000ee20000000c00 */
[----:B------:R-:W-:Y:S01]  /*23c0*/  UISETP.GE.AND UP0, UPT, UR42, 0x1, UPT ;  /* 0x000000012a00788c */ /* 0x000fe2000bf06270 */
[----:B------:R-:W-:Y:S01]  /*23d0*/  @!PT LDS RZ, [RZ] ;  /* 0x00000000fffff984 */ /* 0x000fe20000000800 */
[----:B------:R-:W-:Y:S01]  /*23e0*/  @!PT LDS RZ, [RZ] ;  /* 0x00000000fffff984 */ /* 0x000fe20000000800 */
[----:B------:R-:W-:Y:S01]  /*23f0*/  @!PT LDS RZ, [RZ] ;  /* 0x00000000fffff984 */ /* 0x000fe20000000800 */
[----:B------:R-:W-:Y:S01]  /*2400*/  @!PT LDS RZ, [RZ] ;  /* 0x00000000fffff984 */ /* 0x000fe20000000800 */
[----:B------:R4:W-:Y:S06]  /*2410*/  MEMBAR.ALL.CTA ;  /* 0x0000000000007992 */ /* 0x0009ec0000008000 */
[----:B----4-:R-:W4:Y:S01]  /*2420*/  FENCE.VIEW.ASYNC.S ;  /* 0x00000000000073c6 */ /* 0x010f220000000000 */
[----:B---3--:R-:W-:-:S13]  /*2430*/  LOP3.LUT P0, RZ, R6, 0x1, RZ, 0xc0, !PT ;  /* 0x0000000106ff7812 */ /* 0x008fda000780c0ff */
[----:B----4-:R-:W-:Y:S01]  /*2440*/  VOTEU.ANY UP1, P0 ;  /* 0x0000000000ff7886 */ /* 0x010fe20000020100 */
[----:B------:R-:W-:-:S13]  /*2450*/  PLOP3.LUT P0, PT, PT, PT, UP1, 0x80, 0x8 ;  /* 0x000000000008781c */ /* 0x000fda0003f0f018 */
[----:B-1----:R-:W-:Y:S02]  /*2460*/  @P0 LOP3.LUT R0, R5, 0xffff, RZ, 0xc0, !PT ;  /* 0x0000ffff05000812 */ /* 0x002fe400078ec0ff */
[----:B------:R-:W-:Y:S02]  /*2470*/  @P0 MOV R2, R4 ;  /* 0x0000000400020202 */ /* 0x000fe40000000f00 */
[----:B------:R-:W-:Y:S01]  /*2480*/  @P0 R2UR UR6, R0 ;  /* 0x00000000000602ca */ /* 0x000fe200000e0000 */
[----:B------:R-:W-:Y:S01]  /*2490*/  VIADD R0, R3, 0x260 ;  /* 0x0000026003007836 */ /* 0x000fe20000000000 */
[----:B------:R-:W-:Y:S02]  /*24a0*/  @P0 SHF.R.U32.HI R4, RZ, 0x10, R5 ;  /* 0x00000010ff040819 */ /* 0x000fe40000011605 */
[----:B------:R-:W-:Y:S02]  /*24b0*/  @P0 R2UR UR8, R2 ;  /* 0x00000000020802ca */ /* 0x000fe400000e0000 */
[----:B------:R-:W-:-:S02]  /*24c0*/  PRMT R0, RZ, 0x654, R0 ;  /* 0x00000654ff007816 */ /* 0x000fc40000000000 */
[----:B------:R-:W-:Y:S02]  /*24d0*/  @P0 R2UR UR4, R4 ;  /* 0x00000000040402ca */ /* 0x000fe400000e0000 */
[----:B------:R1:W-:Y:S03]  /*24e0*/  SYNCS.ARRIVE.TRANS64.RED.A1T0 RZ, [R0+URZ], RZ ;  /* 0x000000ff00ff79a7 */ /* 0x0003e600081004ff */
[----:B------:R-:W-:-:S04]  /*24f0*/  @UP1 UMOV UR37, UR6 ;  /* 0x0000000600251c82 */ /* 0x000fc80008000000 */
[----:B------:R-:W-:-:S04]  /*2500*/  @UP1 UMOV UR38, UR8 ;  /* 0x0000000800261c82 */ /* 0x000fc80008000000 */
[----:B------:R-:W-:Y:S01]  /*2510*/  @UP1 UMOV UR36, UR4 ;  /* 0x0000000400241c82 */ /* 0x000fe20008000000 */
[----:B------:R-:W-:Y:S05]  /*2520*/  BRA.U !UP0, `(.L_x_41) ;  /* 0x0000000108d47547 */ /* 0x000fea000b800000 */
[----:B------:R-:W2:Y:S01]  /*2530*/  LDCU.128 UR12, c[0x0][0xb10] ;  /* 0x00016200ff0c77ac */ /* 0x000ea20008000c00 */
[----:B------:R-:W3:Y:S01]  /*2540*/  LDCU UR25, c[0x0][0xb20] ;  /* 0x00016400ff1977ac */ /* 0x000ee20008000800 */
[----:B------:R-:W4:Y:S01]  /*2550*/  LDCU UR20, c[0x0][0xb0c] ;  /* 0x00016180ff1477ac */ /* 0x000f220008000800 */
[----:B------:R-:W1:Y:S01]  /*2560*/  LDCU.64 UR10, c[0x0][0xb28] ;  /* 0x00016500ff0a77ac */ /* 0x000e620008000a00 */
[----:B------:R-:W-:Y:S02]  /*2570*/  UISETP.NE.AND UP3, UPT, UR42, 0x1, UPT ;  /* 0x000000012a00788c */ /* 0x000fe4000bf65270 */
[----:B--2---:R-:W-:Y:S02]  /*2580*/  UIMAD.WIDE.U32 UR16, UR39, UR15, URZ ;  /* 0x0000000f271072a5 */ /* 0x004fe4000f8e00ff */
[----:B------:R-:W-:Y:S02]  /*2590*/  UIMAD.WIDE.U32 UR8, UR40, UR12, URZ ;  /* 0x0000000c280872a5 */ /* 0x000fe4000f8e00ff */
[----:B------:R-:W-:-:S02]  /*25a0*/  UISETP.NE.AND UP0, UPT, UR14, 0x1, UPT ;  /* 0x000000010e00788c */ /* 0x000fc4000bf05270 */
[----:B------:R-:W-:Y:S01]  /*25b0*/  UIMAD.WIDE.U32 UR22, UR37, UR15, URZ ;  /* 0x0000000f251672a5 */ /* 0x000fe2000f8e00ff */
[----:B------:R-:W-:Y:S02]  /*25c0*/  UMOV UR16, UR17 ;  /* 0x0000001100107c82 */ /* 0x000fe40008000000 */
[----:B------:R-:W-:Y:S01]  /*25d0*/  UMOV UR8, UR9 ;  /* 0x0000000900087c82 */ /* 0x000fe20008000000 */
[----:B---3--:R-:W-:Y:S02]  /*25e0*/  USHF.R.U32.HI UR16, URZ, UR25, UR16 ;  /* 0x00000019ff107299 */ /* 0x008fe40008011610 */
[----:B----4-:R-:W-:Y:S02]  /*25f0*/  UISETP.NE.AND UP2, UPT, UR20, 0x1, UPT ;  /* 0x000000011400788c */ /* 0x010fe4000bf45270 */
[----:B------:R-:W-:Y:S02]  /*2600*/  USHF.R.U32.HI UR8, URZ, UR13, UR8 ;  /* 0x0000000dff087299 */ /* 0x000fe40008011608 */
[----:B------:R-:W-:-:S02]  /*2610*/  USEL UR6, UR39, UR16, !UP0 ;  /* 0x0000001027067287 */ /* 0x000fc4000c000000 */
[----:B------:R-:W-:Y:S02]  /*2620*/  USEL UR8, UR40, UR8, !UP2 ;  /* 0x0000000828087287 */ /* 0x000fe4000d000000 */
[----:B-1----:R-:W-:Y:S01]  /*2630*/  UIMAD.WIDE.U32 UR16, UR6, UR10, URZ ;  /* 0x0000000a061072a5 */ /* 0x002fe2000f8e00ff */
[----:B------:R-:W-:Y:S01]  /*2640*/  UMOV UR4, UR23 ;  /* 0x0000001700047c82 */ /* 0x000fe20008000000 */
[----:B------:R-:W-:Y:S02]  /*2650*/  UIMAD.WIDE.U32 UR18, UR38, UR12, URZ ;  /* 0x0000000c261272a5 */ /* 0x000fe4000f8e00ff */
[----:B------:R-:W-:-:S03]  /*2660*/  UIMAD.WIDE.U32 UR22, UR8, UR10, URZ ;  /* 0x0000000a081672a5 */ /* 0x000fc6000f8e00ff */
[----:B------:R-:W-:Y:S01]  /*2670*/  UMOV UR16, UR17 ;  /* 0x0000001100107c82 */ /* 0x000fe20008000000 */
[----:B------:R-:W-:Y:S02]  /*2680*/  USHF.R.U32.HI UR4, URZ, UR25, UR4 ;  /* 0x00000019ff047299 */ /* 0x000fe40008011604 */
[----:B------:R-:W-:Y:S01]  /*2690*/  @UP3 USHF.R.U32.HI UR6, URZ, UR11, UR16 ;  /* 0x0000000bff063299 */ /* 0x000fe20008011610 */
[----:B------:R-:W-:Y:S01]  /*26a0*/  UMOV UR18, UR19 ;  /* 0x0000001300127c82 */ /* 0x000fe20008000000 */
[----:B------:R-:W-:Y:S01]  /*26b0*/  UMOV UR22, UR23 ;  /* 0x0000001700167c82 */ /* 0x000fe20008000000 */
[----:B------:R-:W-:Y:S02]  /*26c0*/  USHF.R.U32.HI UR13, URZ, UR13, UR18 ;  /* 0x0000000dff0d7299 */ /* 0x000fe40008011612 */
[----:B------:R-:W-:Y:S02]  /*26d0*/  USEL UR4, UR37, UR4, !UP0 ;  /* 0x0000000425047287 */ /* 0x000fe4000c000000 */
[----:B------:R-:W-:-:S02]  /*26e0*/  @UP3 USHF.R.U32.HI UR8, URZ, UR11, UR22 ;  /* 0x0000000bff083299 */ /* 0x000fc40008011616 */
[----:B------:R-:W-:Y:S02]  /*26f0*/  UIMAD UR9, UR42, UR6, URZ ;  /* 0x000000062a0972a4 */ /* 0x000fe4000f8e02ff */
[----:B------:R-:W-:Y:S02]  /*2700*/  USEL UR6, UR38, UR13, !UP2 ;  /* 0x0000000d26067287 */ /* 0x000fe4000d000000 */
[----:B------:R-:W-:Y:S02]  /*2710*/  UIMAD UR12, UR42, UR8, URZ ;  /* 0x000000082a0c72a4 */ /* 0x000fe4000f8e02ff */
[----:B------:R-:W-:Y:S02]  /*2720*/  UISETP.GE.AND UP0, UPT, UR4, UR9, UPT ;  /* 0x000000090400728c */ /* 0x000fe4000bf06270 */
[----:B------:R-:W-:Y:S02]  /*2730*/  UIMAD.WIDE.U32 UR16, UR4, UR10, URZ ;  /* 0x0000000a041072a5 */ /* 0x000fe4000f8e00ff */
[----:B------:R-:W-:-:S02]  /*2740*/  UISETP.GE.OR UP0, UPT, UR6, UR12, UP0 ;  /* 0x0000000c0600728c */ /* 0x000fc40008706670 */
[----:B------:R-:W-:Y:S02]  /*2750*/  UIMAD.WIDE.U32 UR12, UR6, UR10, URZ ;  /* 0x0000000a060c72a5 */ /* 0x000fe4000f8e00ff */
[----:B------:R-:W-:Y:S01]  /*2760*/  UIADD3 UR15, UPT, UPT, -UR4, URZ, URZ ;  /* 0x000000ff040f7290 */ /* 0x000fe2000fffe1ff */
[----:B------:R-:W-:Y:S01]  /*2770*/  UMOV UR10, UR17 ;  /* 0x00000011000a7c82 */ /* 0x000fe20008000000 */
[----:B------:R-:W-:Y:S02]  /*2780*/  UIADD3 UR12, UPT, UPT, -UR6, URZ, URZ ;  /* 0x000000ff060c7290 */ /* 0x000fe4000fffe1ff */
[----:B------:R-:W-:-:S03]  /*2790*/  USHF.R.U32.HI UR10, URZ, UR11, UR10 ;  /* 0x0000000bff0a7299 */ /* 0x000fc6000801160a */
[----:B------:R-:W-:Y:S01]  /*27a0*/  @!UP0 UMOV UR9, UR13 ;  /* 0x0000000d00098c82 */ /* 0x000fe20008000000 */
[----:B------:R-:W-:Y:S02]  /*27b0*/  UIMAD UR15, UR14, UR15, UR37 ;  /* 0x0000000f0e0f72a4 */ /* 0x000fe4000f8e0225 */
[----:B------:R-:W-:Y:S02]  /*27c0*/  USEL UR10, UR4, UR10, !UP3 ;  /* 0x0000000a040a7287 */ /* 0x000fe4000d800000 */
[----:B------:R-:W-:Y:S02]  /*27d0*/  @!UP0 USHF.R.U32.HI UR9, URZ, UR11, UR9 ;  /* 0x0000000bff098299 */ /* 0x000fe40008011609 */
[----:B------:R-:W-:Y:S02]  /*27e0*/  UIADD3 UR11, UPT, UPT, -UR10, URZ, URZ ;  /* 0x000000ff0a0b7290 */ /* 0x000fe4000fffe1ff */
[----:B------:R-:W-:Y:S02]  /*27f0*/  @!UP0 USEL UR9, UR6, UR9, !UP3 ;  /* 0x0000000906098287 */ /* 0x000fe4000d800000 */
[----:B------:R-:W-:-:S02]  /*2800*/  UIMAD UR11, UR42, UR11, UR4 ;  /* 0x0000000b2a0b72a4 */ /* 0x000fc4000f8e0204 */
[----:B------:R-:W-:Y:S02]  /*2810*/  @!UP0 UIADD3 UR10, UPT, UPT, UR10, -UR9, URZ ;  /* 0x800000090a0a8290 */ /* 0x000fe4000fffe0ff */
[----:B------:R-:W-:Y:S02]  /*2820*/  @!UP0 UIMAD UR9, UR11, UR8, UR9 ;  /* 0x000000080b0982a4 */ /* 0x000fe4000f8e0209 */
[----:B------:R-:W-:Y:S02]  /*2830*/  @!UP0 UIMAD UR4, UR42, UR10, UR6 ;  /* 0x0000000a2a0482a4 */ /* 0x000fe4000f8e0206 */
[----:B------:R-:W-:Y:S02]  /*2840*/  UIMAD UR8, UR20, UR12, UR38 ;  /* 0x0000000c140872a4 */ /* 0x000fe4000f8e0226 */
[----:B------:R-:W-:Y:S01]  /*2850*/  UIMAD UR37, UR4, UR14, UR15 ;  /* 0x0000000e042572a4 */ /* 0x000fe2000f8e020f */
[----:B------:R-:W-:Y:S02]  /*2860*/  @!UP0 UMOV UR6, UR9 ;  /* 0x0000000900068c82 */ /* 0x000fe40008000000 */
[----:B------:R-:W-:-:S12]  /*2870*/  UIMAD UR38, UR6, UR20, UR8 ;  /* 0x00000014062672a4 */ /* 0x000fd8000f8e0208 */
.L_x_41:
[----:B------:R-:W3:Y:S02]  /*2880*/  LDCU UR4, c[0x0][0xb30] ;  /* 0x00016600ff0477ac */ /* 0x000ee40008000800 */
[----:B---3--:R-:W-:-:S09]  /*2890*/  UISETP.NE.AND UP0, UPT, UR4, 0x1, UPT ;  /* 0x000000010400788c */ /* 0x008fd2000bf05270 */
[----:B------:R-:W-:Y:S05]  /*28a0*/  BRA.U UP0, `(.L_x_42) ;  /* 0x0000000100447547 */ /* 0x000fea000b800000 */
[----:B------:R-:W3:Y:S01]  /*28b0*/  LDCU.128 UR12, c[0x0][0xb10] ;  /* 0x00016200ff0c77ac */ /* 0x000ee20008000c00 */
[----:B------:R-:W4:Y:S01]  /*28c0*/  LDCU UR16, c[0x0][0xb0c] ;  /* 0x00016180ff1077ac */ /* 0x000f220008000800 */
[----:B------:R-:W1:Y:S01]  /*28d0*/  LDCU UR17, c[0x0][0xb20] ;  /* 0x00016400ff1177ac */ /* 0x000e620008000800 */
[----:B---3--:R-:W-:Y:S02]  /*28e0*/  UIMAD.WIDE.U32 UR10, UR38, UR12, URZ ;  /* 0x0000000c260a72a5 */ /* 0x008fe4000f8e00ff */
[----:B------:R-:W-:Y:S02]  /*28f0*/  UIMAD.WIDE.U32 UR8, UR37, UR15, URZ ;  /* 0x0000000f250872a5 */ /* 0x000fe4000f8e00ff */
[----:B----4-:R-:W-:Y:S02]  /*2900*/  UISETP.NE.AND UP2, UPT, UR16, 0x1, UPT ;  /* 0x000000011000788c */ /* 0x010fe4000bf45270 */
[----:B------:R-:W-:Y:S01]  /*2910*/  UISETP.NE.AND UP0, UPT, UR14, 0x1, UPT ;  /* 0x000000010e00788c */ /* 0x000fe2000bf05270 */
[----:B------:R-:W-:-:S02]  /*2920*/  UMOV UR6, UR11 ;  /* 0x0000000b00067c82 */ /* 0x000fc40008000000 */
[----:B------:R-:W-:Y:S01]  /*2930*/  UMOV UR4, UR9 ;  /* 0x0000000900047c82 */ /* 0x000fe20008000000 */
[----:B------:R-:W-:Y:S02]  /*2940*/  USHF.R.U32.HI UR6, URZ, UR13, UR6 ;  /* 0x0000000dff067299 */ /* 0x000fe40008011606 */
[----:B-1----:R-:W-:Y:S02]  /*2950*/  USHF.R.U32.HI UR4, URZ, UR17, UR4 ;  /* 0x00000011ff047299 */ /* 0x002fe40008011604 */
[----:B------:R-:W-:Y:S02]  /*2960*/  USEL UR6, UR38, UR6, !UP2 ;  /* 0x0000000626067287 */ /* 0x000fe4000d000000 */
[----:B------:R-:W-:-:S04]  /*2970*/  USEL UR4, UR37, UR4, !UP0 ;  /* 0x0000000425047287 */ /* 0x000fc8000c000000 */
[----:B------:R-:W-:Y:S02]  /*2980*/  UIADD3 UR8, UPT, UPT, UR6, -UR4, URZ ;  /* 0x8000000406087290 */ /* 0x000fe4000fffe0ff */
[----:B------:R-:W-:Y:S02]  /*2990*/  UIADD3 UR4, UPT, UPT, -UR6, UR4, URZ ;  /* 0x0000000406047290 */ /* 0x000fe4000fffe1ff */
[----:B------:R-:W-:Y:S02]  /*29a0*/  UIMAD UR37, UR8, UR14, UR37 ;  /* 0x0000000e082572a4 */ /* 0x000fe4000f8e0225 */
[----:B------:R-:W-:-:S12]  /*29b0*/  UIMAD UR38, UR4, UR16, UR38 ;  /* 0x00000010042672a4 */ /* 0x000fd8000f8e0226 */
.L_x_42:
[----:B------:R-:W-:Y:S01]  /*29c0*/  VIADD R11, R11, 0x1 ;  /* 0x000000010b0b7836 */ /* 0x000fe20000000000 */
[----:B------:R-:W-:Y:S01]  /*29d0*/  PLOP3.LUT P1, PT, PT, PT, PT, 0x80, 0x8 ;  /* 0x000000000008781c */ /* 0x000fe20003f2f070 */
[----:B------:R-:W-:Y:S02]  /*29e0*/  UIADD3 UR20, UPT, UPT, UR38, UR62, URZ ;  /* 0x0000003e26147290 */ /* 0x000fe4000fffe0ff */
[----:B------:R-:W-:Y:S01]  /*29f0*/  UIADD3 UR30, UPT, UPT, UR37, UR59, URZ ;  /* 0x0000003b251e7290 */ /* 0x000fe2000fffe0ff */
[----:B------:R-:W-:-:S04]  /*2a00*/  ISETP.NE.AND P0, PT, R11, 0x2, PT ;  /* 0x000000020b00780c */ /* 0x000fc80003f05270 */
[----:B------:R-:W-:Y:S02]  /*2a10*/  SEL R3, RZ, 0x1, P0 ;  /* 0x00000001ff037807 */ /* 0x000fe40000000000 */
[----:B------:R-:W-:Y:S02]  /*2a20*/  SEL R11, R11, RZ, P0 ;  /* 0x000000ff0b0b7207 */ /* 0x000fe40000000000 */
[----:B------:R-:W-:Y:S01]  /*2a30*/  LOP3.LUT R10, R10, R3, RZ, 0x3c, !PT ;  /* 0x000000030a0a7212 */ /* 0x000fe200078e3cff */
[----:B------:R-:W-:Y:S06]  /*2a40*/  BRA.U UP1, `(.L_x_43) ;  /* 0xfffffff1015c7547 */ /* 0x000fec000b83ffff */
[----:B------:R-:W-:Y:S01]  /*2a50*/  UIADD3 UR7, UPT, UPT, UR7, 0x110, URZ ;  /* 0x0000011007077890 */ /* 0x000fe2000fffe0ff */
[----:B------:R-:W-:-:S03]  /*2a60*/  SHF.L.U32 R3, R12, 0x1f, RZ ;  /* 0x0000001f0c037819 */ /* 0x000fc600000006ff */
[----:B------:R-:W-:-:S09]  /*2a70*/  ULEA UR4, UR5, UR7, 0x3 ;  /* 0x0000000705047291 */ /* 0x000fd2000f8e18ff */
[----:B------:R-:W3:Y:S02]  /*2a80*/  SYNCS.PHASECHK.TRANS64.TRYWAIT P0, [UR4], R3 ;  /* 0x00000003ff0075a7 */ /* 0x000ee40008001104 */
[----:B---3--:R-:W-:Y:S05]  /*2a90*/  @!P0 BRA `(.L_x_44) ;  /* 0x0000006000bc8947 */ /* 0x008fea0003800000 */
.L_x_148:
[----:B------:R-:W-:-:S04]  /*2aa0*/  UIADD3 UR4, UPT, UPT, UR5, 0x1, URZ ;  /* 0x0000000105047890 */ /* 0x000fc8000fffe0ff */
[----:B------:R-:W-:-:S04]  /*2ab0*/  UISETP.NE.AND UP0, UPT, UR4, 0x22, UPT ;  /* 0x000000220400788c */ /* 0x000fc8000bf05270 */
[----:B------:R-:W-:Y:S02]  /*2ac0*/  USEL UR6, URZ, 0x1, UP0 ;  /* 0x00000001ff067887 */ /* 0x000fe40008000000 */
[----:B------:R-:W-:-:S04]  /*2ad0*/  USEL UR4, UR4, URZ, UP0 ;  /* 0x000000ff04047287 */ /* 0x000fc80008000000 */
[----:B------:R-:W-:Y:S01]  /*2ae0*/  ULEA UR5, UR4, UR7, 0x3 ;  /* 0x0000000704057291 */ /* 0x000fe2000f8e18ff */
[----:B------:R-:W-:-:S04]  /*2af0*/  LOP3.LUT R2, R12, UR6, RZ, 0x3c, !PT ;  /* 0x000000060c027c12 */ /* 0x000fc8000f8e3cff */
[----:B-1----:R-:W-:-:S04]  /*2b00*/  SHF.L.U32 R3, R2, 0x1f, RZ ;  /* 0x0000001f02037819 */ /* 0x002fc800000006ff */
[----:B------:R-:W1:Y:S02]  /*2b10*/  SYNCS.PHASECHK.TRANS64.TRYWAIT P0, [UR5], R3 ;  /* 0x00000003ff0075a7 */ /* 0x000e640008001105 */
[----:B-1----:R-:W-:Y:S05]  /*2b20*/  @!P0 BRA `(.L_x_45) ;  /* 0x0000006000b08947 */ /* 0x002fea0003800000 */
.L_x_150:
        /* <DEDUP_REMOVED lines=9> */
.L_x_152:
        /* <DEDUP_REMOVED lines=9> */
.L_x_154:
        /* <DEDUP_REMOVED lines=9> */
.L_x_156:
        /* <DEDUP_REMOVED lines=9> */
.L_x_158:
        /* <DEDUP_REMOVED lines=9> */
.L_x_160:
        /* <DEDUP_REMOVED lines=9> */
.L_x_162:
        /* <DEDUP_REMOVED lines=9> */
.L_x_164:
        /* <DEDUP_REMOVED lines=9> */
.L_x_166:
        /* <DEDUP_REMOVED lines=9> */
.L_x_168:
        /* <DEDUP_REMOVED lines=9> */
.L_x_170:
        /* <DEDUP_REMOVED lines=9> */
.L_x_172:
        /* <DEDUP_REMOVED lines=9> */
.L_x_174:
        /* <DEDUP_REMOVED lines=9> */
.L_x_176:
        /* <DEDUP_REMOVED lines=9> */
.L_x_178:
        /* <DEDUP_REMOVED lines=9> */
.L_x_180:
        /* <DEDUP_REMOVED lines=9> */
.L_x_182:
        /* <DEDUP_REMOVED lines=9> */
.L_x_184:
        /* <DEDUP_REMOVED lines=9> */
.L_x_186:
        /* <DEDUP_REMOVED lines=9> */
.L_x_188:
        /* <DEDUP_REMOVED lines=9> */
.L_x_190:
        /* <DEDUP_REMOVED lines=9> */
.L_x_192:
        /* <DEDUP_REMOVED lines=9> */
.L_x_194:
        /* <DEDUP_REMOVED lines=9> */
.L_x_196:
        /* <DEDUP_REMOVED lines=9> */
.L_x_198:
        /* <DEDUP_REMOVED lines=9> */
.L_x_200:
        /* <DEDUP_REMOVED lines=9> */
.L_x_202:
        /* <DEDUP_REMOVED lines=9> */
.L_x_204:
        /* <DEDUP_REMOVED lines=9> */
.L_x_206:
        /* <DEDUP_REMOVED lines=9> */
.L_x_208:
        /* <DEDUP_REMOVED lines=9> */
.L_x_210:
        /* <DEDUP_REMOVED lines=9> */
.L_x_212:
[----:B------:R-:W-:-:S04]  /*3ca0*/  UIADD3 UR4, UPT, UPT, UR4, 0x1, URZ ;  /* 0x0000000104047890 */ /* 0x000fc8000fffe0ff */
[----:B------:R-:W-:-:S04]  /*3cb0*/  UISETP.NE.AND UP0, UPT, UR4, 0x22, UPT ;  /* 0x000000220400788c */ /* 0x000fc8000bf05270 */
[----:B------:R-:W-:Y:S02]  /*3cc0*/  USEL UR5, URZ, 0x1, UP0 ;  /* 0x00000001ff057887 */ /* 0x000fe40008000000 */
[----:B------:R-:W-:-:S04]  /*3cd0*/  USEL UR4, UR4, URZ, UP0 ;  /* 0x000000ff04047287 */ /* 0x000fc80008000000 */
[----:B------:R-:W-:Y:S01]  /*3ce0*/  ULEA UR4, UR4, UR7, 0x3 ;  /* 0x0000000704047291 */ /* 0x000fe2000f8e18ff */
[----:B-1----:R-:W-:-:S04]  /*3cf0*/  LOP3.LUT R3, R2, UR5, RZ, 0x3c, !PT ;  /* 0x0000000502037c12 */ /* 0x002fc8000f8e3cff */
[----:B------:R-:W-:Y:S01]  /*3d00*/  SHF.L.U32 R3, R3, 0x1f, RZ ;  /* 0x0000001f03037819 */ /* 0x000fe200000006ff */
[----:B------:R-:W-:-:S07]  /*3d10*/  IMAD.U32 R0, RZ, RZ, UR4 ;  /* 0x00000004ff007e24 */ /* 0x000fce000f8e00ff */
.L_x_77:
[----:B-1----:R1:W3:Y:S02]  /*3d20*/  SYNCS.PHASECHK.TRANS64.TRYWAIT P0, [R0+URZ], R3 ;  /* 0x00000003000075a7 */ /* 0x0022e400080011ff */
[----:B---3--:R-:W-:Y:S05]  /*3d30*/  @!P0 NANOSLEEP.SYNCS 0x989680 ;  /* 0x009896800000895d */ /* 0x008fea0003900000 */
[----:B------:R-:W3:Y:S02]  /*3d40*/  @!P0 SYNCS.PHASECHK.TRANS64 P0, [R0+URZ], R3 ;  /* 0x00000003000085a7 */ /* 0x000ee400080010ff */
[----:B--23--:R-:W-:Y:S05]  /*3d50*/  @P0 EXIT ;  /* 0x000000000000094d */ /* 0x00cfea0003800000 */
[----:B------:R-:W-:Y:S05]  /*3d60*/  BRA `(.L_x_77) ;  /* 0xfffffffc00ec7947 */ /* 0x000fea000383ffff */
.L_x_23:
[----:B------:R-:W2:Y:S02]  /*3d70*/  S2UR UR4, SR_CgaCtaId ;  /* 0x00000000000479c3 */ /* 0x000ea40000008800 */
[----:B--2---:R-:W-:-:S04]  /*3d80*/  UISETP.NE.AND UP0, UPT, UR4, URZ, UPT ;  /* 0x000000ff0400728c */ /* 0x004fc8000bf05270 */
[----:B------:R-:W-:-:S09]  /*3d90*/  UISETP.NE.OR UP0, UPT, UR18, 0x1, UP0 ;  /* 0x000000011200788c */ /* 0x000fd20008705670 */
[----:B------:R-:W-:Y:S05]  /*3da0*/  BRA.U UP0, `(.L_x_78) ;  /* 0x00000005004c7547 */ /* 0x000fea000b800000 */
[----:B------:R-:W2:Y:S01]  /*3db0*/  S2UR UR5, SR_CgaCtaId ;  /* 0x00000000000579c3 */ /* 0x000ea20000008800 */
[----:B------:R-:W-:Y:S01]  /*3dc0*/  UMOV UR4, 0x400 ;  /* 0x0000040000047882 */ /* 0x000fe20000000000 */
[----:B------:R-:W-:Y:S01]  /*3dd0*/  ISETP.GE.U32.AND P2, PT, R0, 0x2, PT ;  /* 0x000000020000780c */ /* 0x000fe20003f46070 */
[----:B------:R-:W-:Y:S01]  /*3de0*/  IMAD.MOV.U32 R12, RZ, RZ, 0x1 ;  /* 0x00000001ff0c7424 */ /* 0x000fe200078e00ff */
[----:B------:R-:W-:Y:S02]  /*3df0*/  CS2R R10, SRZ ;  /* 0x00000000000a7805 */ /* 0x000fe4000001ff00 */
[----:B------:R-:W-:Y:S01]  /*3e00*/  CS2R R8, SRZ ;  /* 0x0000000000087805 */ /* 0x000fe2000001ff00 */
[----:B--2---:R-:W-:-:S03]  /*3e10*/  ULEA UR6, UR5, UR4, 0x18 ;  /* 0x0000000405067291 */ /* 0x004fc6000f8ec0ff */
[----:B------:R-:W-:-:S09]  /*3e20*/  UMOV UR5, URZ ;  /* 0x000000ff00057c82 */ /* 0x000fd20008000000 */
.L_x_82:
[----:B------:R-:W-:Y:S02]  /*3e30*/  LEA R2, R8, UR6, 0x3 ;  /* 0x0000000608027c11 */ /* 0x000fe4000f8e18ff */
[----:B------:R-:W-:-:S03]  /*3e40*/  SHF.L.U32 R5, R9, 0x1f, RZ ;  /* 0x0000001f09057819 */ /* 0x000fc600000006ff */
[----:B------:R-:W-:Y:S01]  /*3e50*/  VIADD R4, R2, 0x2c0 ;  /* 0x000002c002047836 */ /* 0x000fe20000000000 */
[----:B------:R-:W2:Y:S02]  /*3e60*/  SYNCS.PHASECHK.TRANS64.TRYWAIT P0, [R2+URZ+0x2b0], R5 ;  /* 0x0002b005020075a7 */ /* 0x000ea400080011ff */
[----:B--2---:R-:W-:Y:S05]  /*3e70*/  @!P0 BRA `(.L_x_79) ;  /* 0x0000005800dc8947 */ /* 0x004fea0003800000 */
.L_x_213:
[----:B------:R-:W-:Y:S01]  /*3e80*/  ULEA UR4, UR5, UR6, 0x3 ;  /* 0x0000000605047291 */ /* 0x000fe2000f8e18ff */
[----:B------:R-:W-:Y:S02]  /*3e90*/  PRMT R4, RZ, 0x654, R4 ;  /* 0x00000654ff047816 */ /* 0x000fe40000000004 */
[----:B--2---:R-:W-:Y:S01]  /*3ea0*/  SHF.L.U32 R5, R12, 0x1f, RZ ;  /* 0x0000001f0c057819 */ /* 0x004fe200000006ff */
[----:B------:R-:W-:Y:S01]  /*3eb0*/  UIADD3 UR7, UPT, UPT, UR4, 0x250, URZ ;  /* 0x0000025004077890 */ /* 0x000fe2000fffe0ff */
[----:B------:R2:W-:Y:S05]  /*3ec0*/  SYNCS.ARRIVE.TRANS64.RED.A1T0 RZ, [R4+URZ], RZ ;  /* 0x000000ff04ff79a7 */ /* 0x0005ea00081004ff */
[----:B------:R-:W-:Y:S01]  /*3ed0*/  IMAD.U32 R7, RZ, RZ, UR7 ;  /* 0x00000007ff077e24 */ /* 0x000fe2000f8e00ff */
[----:B------:R-:W3:Y:S04]  /*3ee0*/  SYNCS.PHASECHK.TRANS64.TRYWAIT P0, [UR4+0x260], R5 ;  /* 0x00026005ff0075a7 */ /* 0x000ee80008001104 */
[----:B------:R-:W-:Y:S01]  /*3ef0*/  PRMT R6, R0, 0x654, R7 ;  /* 0x0000065400067816 */ /* 0x000fe20000000007 */
[----:B--2---:R-:W-:Y:S01]  /*3f00*/  @!P2 IMAD.MOV.U32 R4, RZ, RZ, 0x10 ;  /* 0x00000010ff04a424 */ /* 0x004fe200078e00ff */
[----:B---3--:R-:W-:Y:S06]  /*3f10*/  @!P0 BRA `(.L_x_80) ;  /* 0x0000005800c88947 */ /* 0x008fec0003800000 */
.L_x_215:
[----:B------:R-:W-:Y:S01]  /*3f20*/  ULEA UR8, UR5, UR6, 0x4 ;  /* 0x0000000605087291 */ /* 0x000fe2000f8e20ff */
[----:B------:R-:W-:Y:S01]  /*3f30*/  SEL R3, R6, R3, !P2 ;  /* 0x0000000306037207 */ /* 0x000fe20005000000 */
[----:B------:R-:W-:Y:S01]  /*3f40*/  UIADD3 UR9, UPT, UPT, UR4, 0x250, URZ ;  /* 0x0000025004097890 */ /* 0x000fe2000fffe0ff */
[----:B--2---:R-:W-:Y:S01]  /*3f50*/  LEA R2, R11, UR6, 0x3 ;  /* 0x000000060b027c11 */ /* 0x004fe2000f8e18ff */
[----:B------:R-:W-:Y:S01]  /*3f60*/  UIADD3 UR8, UPT, UPT, UR8, 0x2e0, URZ ;  /* 0x000002e008087890 */ /* 0x000fe2000fffe0ff */
[----:B------:R-:W-:Y:S01]  /*3f70*/  SHF.L.U32 R5, R10, 0x1f, RZ ;  /* 0x0000001f0a057819 */ /* 0x000fe200000006ff */
[----:B------:R2:W-:Y:S01]  /*3f80*/  @!P2 SYNCS.ARRIVE.TRANS64.RED RZ, [R3+URZ], R4 ;  /* 0x0000000403ffa9a7 */ /* 0x0005e200080004ff */
[----:B------:R-:W-:Y:S01]  /*3f90*/  UIADD3 UR4, UPT, UPT, UR5, 0x1, URZ ;  /* 0x0000000105047890 */ /* 0x000fe2000fffe0ff */
[----:B------:R-:W-:-:S03]  /*3fa0*/  VIADD R8, R8, 0x1 ;  /* 0x0000000108087836 */ /* 0x000fc60000000000 */
[----:B------:R-:W-:Y:S02]  /*3fb0*/  UISETP.NE.AND UP0, UPT, UR4, 0x2, UPT ;  /* 0x000000020400788c */ /* 0x000fe4000bf05270 */
[----:B------:R-:W-:Y:S06]  /*3fc0*/  UGETNEXTWORKID.BROADCAST [UR8], [UR9] ;  /* 0x00000000080073ca */ /* 0x000fec0008000100 */
[----:B------:R-:W-:Y:S01]  /*3fd0*/  USEL UR7, URZ, 0x1, UP0 ;  /* 0x00000001ff077887 */ /* 0x000fe20008000000 */
[----:B------:R-:W-:Y:S01]  /*3fe0*/  ISETP.NE.AND P0, PT, R8, 0x2, PT ;  /* 0x000000020800780c */ /* 0x000fe20003f05270 */
[----:B------:R-:W-:Y:S01]  /*3ff0*/  USEL UR5, UR4, URZ, UP0 ;  /* 0x000000ff04057287 */ /* 0x000fe20008000000 */
[----:B------:R-:W3:Y:S03]  /*4000*/  SYNCS.PHASECHK.TRANS64.TRYWAIT P1, [R2+URZ+0x250], R5 ;  /* 0x00025005020075a7 */ /* 0x000ee600080211ff */
[----:B------:R-:W-:Y:S01]  /*4010*/  LOP3.LUT R12, R12, UR7, RZ, 0x3c, !PT ;  /* 0x000000070c0c7c12 */ /* 0x000fe2000f8e3cff */
[----:B--23--:R-:W-:Y:S07]  /*4020*/  @!P1 BRA `(.L_x_81) ;  /* 0x00000058009c9947 */ /* 0x00cfee0003800000 */
.L_x_216:
[C---:B------:R-:W-:Y:S01]  /*4030*/  LEA R4, R11.reuse, UR6, 0x4 ;  /* 0x000000060b047c11 */ /* 0x040fe2000f8e20ff */
[----:B--2---:R-:W-:Y:S01]  /*4040*/  VIADD R2, R2, 0x260 ;  /* 0x0000026002027836 */ /* 0x004fe20000000000 */
[----:B------:R-:W-:Y:S01]  /*4050*/  SEL R8, R8, RZ, P0 ;  /* 0x000000ff08087207 */ /* 0x000fe20000000000 */
[----:B------:R-:W-:-:S03]  /*4060*/  VIADD R11, R11, 0x1 ;  /* 0x000000010b0b7836 */ /* 0x000fc60000000000 */
[----:B------:R-:W2:Y:S01]  /*4070*/  LDS.128 R4, [R4+0x2e0] ;  /* 0x0002e00004047984 */ /* 0x000ea20000000c00 */
[----:B------:R-:W-:Y:S02]  /*4080*/  PRMT R2, RZ, 0x654, R2 ;  /* 0x00000654ff027816 */ /* 0x000fe40000000002 */
[C---:B------:R-:W-:Y:S01]  /*4090*/  ISETP.NE.AND P1, PT, R11.reuse, 0x2, PT ;  /* 0x000000020b00780c */ /* 0x040fe20003f25270 */
[----:B------:R-:W-:Y:S01]  /*40a0*/  @!PT LDS RZ, [RZ] ;  /* 0x00000000fffff984 */ /* 0x000fe20000000800 */
[----:B------:R-:W-:Y:S01]  /*40b0*/  @!PT LDS RZ, [RZ] ;  /* 0x00000000fffff984 */ /* 0x000fe20000000800 */
[----:B------:R-:W-:Y:S01]  /*40c0*/  @!PT LDS RZ, [RZ] ;  /* 0x00000000fffff984 */ /* 0x000fe20000000800 */
[----:B------:R-:W-:Y:S01]  /*40d0*/  @!PT LDS RZ, [RZ] ;  /* 0x00000000fffff984 */ /* 0x000fe20000000800 */
[----:B------:R3:W-:Y:S06]  /*40e0*/  MEMBAR.ALL.CTA ;  /* 0x0000000000007992 */ /* 0x0007ec0000008000 */
[----:B---3--:R-:W3:Y:S01]  /*40f0*/  FENCE.VIEW.ASYNC.S ;  /* 0x00000000000073c6 */ /* 0x008ee20000000000 */
[----:B------:R-:W-:Y:S01]  /*4100*/  SEL R11, R11, RZ, P1 ;  /* 0x000000ff0b0b7207 */ /* 0x000fe20000800000 */
[----:B---3--:R3:W-:Y:S01]  /*4110*/  SYNCS.ARRIVE.TRANS64.RED.A1T0 RZ, [R2+URZ], RZ ;  /* 0x000000ff02ff79a7 */ /* 0x0087e200081004ff */
[----:B--2---:R-:W-:-:S02]  /*4120*/  LOP3.LUT P3, RZ, R6, 0x1, RZ, 0xc0, !PT ;  /* 0x0000000106ff7812 */ /* 0x004fc4000786c0ff */
[----:B------:R-:W-:-:S04]  /*4130*/  SEL R5, RZ, 0x1, P1 ;  /* 0x00000001ff057807 */ /* 0x000fc80000800000 */
[----:B------:R-:W-:Y:S02]  /*4140*/  LOP3.LUT R10, R10, R5, RZ, 0x3c, !PT ;  /* 0x000000050a0a7212 */ /* 0x000fe400078e3cff */
[----:B---3--:R-:W-:-:S04]  /*4150*/  SEL R2, RZ, 0x1, P0 ;  /* 0x00000001ff027807 */ /* 0x008fc80000000000 */
[----:B------:R-:W-:Y:S01]  /*4160*/  LOP3.LUT R9, R9, R2, RZ, 0x3c, !PT ;  /* 0x0000000209097212 */ /* 0x000fe200078e3cff */
[----:B------:R-:W-:Y:S06]  /*4170*/  @P3 BRA `(.L_x_82) ;  /* 0xfffffffc002c3947 */ /* 0x000fec000383ffff */
[----:B------:R-:W-:Y:S01]  /*4180*/  ULEA UR4, UR5, UR6, 0x3 ;  /* 0x0000000605047291 */ /* 0x000fe2000f8e18ff */
[----:B------:R-:W-:-:S08]  /*4190*/  SHF.L.U32 R3, R12, 0x1f, RZ ;  /* 0x0000001f0c037819 */ /* 0x000fd000000006ff */
[----:B------:R-:W2:Y:S02]  /*41a0*/  SYNCS.PHASECHK.TRANS64 P0, [UR4+0x260], R3 ;  /* 0x00026003ff0075a7 */ /* 0x000ea40008001004 */
[----:B--2---:R-:W-:Y:S05]  /*41b0*/  @P0 BRA `(.L_x_83) ;  /* 0x0000000000080947 */ /* 0x004fea0003800000 */
[----:B------:R-:W2:Y:S02]  /*41c0*/  SYNCS.PHASECHK.TRANS64.TRYWAIT P0, [UR4+0x260], R3 ;  /* 0x00026003ff0075a7 */ /* 0x000ea40008001104 */
[----:B--2---:R-:W-:Y:S05]  /*41d0*/  @!P0 BRA `(.L_x_84) ;  /* 0x0000005800448947 */ /* 0x004fea0003800000 */
.L_x_83:
[----:B------:R-:W-:-:S04]  /*41e0*/  UIADD3 UR7, UPT, UPT, UR5, 0x1, URZ ;  /* 0x0000000105077890 */ /* 0x000fc8000fffe0ff */
[----:B------:R-:W-:-:S04]  /*41f0*/  UISETP.NE.AND UP0, UPT, UR7, 0x2, UPT ;  /* 0x000000020700788c */ /* 0x000fc8000bf05270 */
[----:B------:R-:W-:Y:S02]  /*4200*/  USEL UR8, URZ, 0x1, UP0 ;  /* 0x00000001ff087887 */ /* 0x000fe40008000000 */
[----:B------:R-:W-:-:S04]  /*4210*/  USEL UR7, UR7, URZ, UP0 ;  /* 0x000000ff07077287 */ /* 0x000fc80008000000 */
[----:B------:R-:W-:Y:S01]  /*4220*/  ULEA UR7, UR7, UR6, 0x3 ;  /* 0x0000000607077291 */ /* 0x000fe2000f8e18ff */
[----:B--2---:R-:W-:-:S04]  /*4230*/  LOP3.LUT R3, R12, UR8, RZ, 0x3c, !PT ;  /* 0x000000080c037c12 */ /* 0x004fc8000f8e3cff */
[----:B------:R-:W-:-:S04]  /*4240*/  SHF.L.U32 R0, R3, 0x1f, RZ ;  /* 0x0000001f03007819 */ /* 0x000fc800000006ff */
[----:B------:R-:W2:Y:S02]  /*4250*/  SYNCS.PHASECHK.TRANS64 P0, [UR7+0x260], R0 ;  /* 0x00026000ff0075a7 */ /* 0x000ea40008001007 */
[----:B-12---:R-:W-:Y:S05]  /*4260*/  @P0 EXIT ;  /* 0x000000000000094d */ /* 0x006fea0003800000 */
[----:B------:R-:W-:Y:S02]  /*4270*/  SHF.L.U32 R3, R3, 0x1f, RZ ;  /* 0x0000001f03037819 */ /* 0x000fe400000006ff */
[----:B------:R-:W-:-:S07]  /*4280*/  MOV R0, UR7 ;  /* 0x0000000700007c02 */ /* 0x000fce0008000f00 */
.L_x_85:
[----:B-1----:R1:W2:Y:S02]  /*4290*/  SYNCS.PHASECHK.TRANS64.TRYWAIT P0, [R0+URZ+0x260], R3 ;  /* 0x00026003000075a7 */ /* 0x0022a400080011ff */
[----:B--2---:R-:W-:Y:S05]  /*42a0*/  @!P0 NANOSLEEP.SYNCS 0x989680 ;  /* 0x009896800000895d */ /* 0x004fea0003900000 */
[----:B------:R-:W2:Y:S02]  /*42b0*/  @!P0 SYNCS.PHASECHK.TRANS64 P0, [R0+URZ+0x260], R3 ;  /* 0x00026003000085a7 */ /* 0x000ea400080010ff */
[----:B--2---:R-:W-:Y:S05]  /*42c0*/  @P0 EXIT ;  /* 0x000000000000094d */ /* 0x004fea0003800000 */
[----:B------:R-:W-:Y:S05]  /*42d0*/  BRA `(.L_x_85) ;  /* 0xfffffffc00ec7947 */ /* 0x000fea000383ffff */
.L_x_78:
[----:B------:R-:W-:Y:S05]  /*42e0*/  BRA.U UP5, `(.L_x_86) ;  /* 0x0000000d05847547 */ /* 0x000fea000b800000 */
[----:B------:R-:W2:Y:S01]  /*42f0*/  S2UR UR7, SR_CgaCtaId ;  /* 0x00000000000779c3 */ /* 0x000ea20000008800 */
[----:B------:R-:W-:Y:S01]  /*4300*/  UMOV UR4, 0x40 ;  /* 0x0000004000047882 */ /* 0x000fe20000000000 */
[----:B------:R-:W-:Y:S01]  /*4310*/  NOP ;  /* 0x0000000000007918 */ /* 0x000fe20000000000 */
[----:B------:R-:W-:Y:S01]  /*4320*/  UMOV UR6, 0x400 ;  /* 0x0000040000067882 */ /* 0x000fe20000000000 */
[----:B--2---:R-:W-:Y:S02]  /*4330*/  ULEA UR5, UR7, UR4, 0x18 ;  /* 0x0000000407057291 */ /* 0x004fe4000f8ec0ff */
[----:B------:R-:W-:-:S07]  /*4340*/  ULEA UR6, UR7, UR6, 0x18 ;  /* 0x0000000607067291 */ /* 0x000fce000f8ec0ff */
[----:B------:R-:W2:Y:S02]  /*4350*/  LDS.U8 R0, [UR5+0x1c] ;  /* 0x00001c05ff007984 */ /* 0x000ea40008000000 */
[----:B--2---:R-:W-:-:S13]  /*4360*/  ISETP.NE.AND P0, PT, R0, RZ, PT ;  /* 0x000000ff0000720c */ /* 0x004fda0003f05270 */
[----:B------:R-:W-:Y:S05]  /*4370*/  @P0 BRA `(.L_x_87) ;  /* 0x0000000000580947 */ /* 0x000fea0003800000 */
[----:B------:R-:W-:-:S13]  /*4380*/  ELECT P0, URZ, PT ;  /* 0x0000000000ff782f */ /* 0x000fda0003800000 */
[----:B------:R-:W-:Y:S05]  /*4390*/  @!P0 BRA `(.L_x_88) ;  /* 0x0000000000608947 */ /* 0x000fea0003800000 */
[----:B------:R-:W-:Y:S01]  /*43a0*/  UMOV UR4, 0x10 ;  /* 0x0000001000047882 */ /* 0x000fe20000000000 */
[----:B------:R-:W-:Y:S01]  /*43b0*/  HFMA2 R0, -RZ, RZ, 0, 5.9604644775390625e-08 ;  /* 0x00000001ff007431 */ /* 0x000fe200000001ff */
[----:B------:R-:W-:-:S03]  /*43c0*/  MOV R3, 0xffff ;  /* 0x0000ffff00037802 */ /* 0x000fc60000000f00 */
[----:B------:R-:W-:Y:S04]  /*43d0*/  DEPBAR.LE SB2, 0x36 ;  /* 0x0000ad800000791a */ /* 0x000fe80000000000 */
[----:B------:R-:W2:Y:S02]  /*43e0*/  UTCATOMSWS.FIND_AND_SET.ALIGN UP0, UR4, UR4 ;  /* 0x00000004000475e3 */ /* 0x000ea40008000800 */
[----:B--2---:R-:W-:Y:S01]  /*43f0*/  MOV R4, UR4 ;  /* 0x0000000400047c02 */ /* 0x004fe20008000f00 */
[----:B------:R-:W-:Y:S06]  /*4400*/  BRA.U UP0, `(.L_x_89) ;  /* 0x0000000100187547 */ /* 0x000fec000b800000 */
.L_x_90:
[----:B------:R-:W-:Y:S05]  /*4410*/  NANOSLEEP 0x64 ;  /* 0x000000640000795d */ /* 0x000fea0003800000 */
[----:B------:R-:W-:-:S05]  /*4420*/  UMOV UR4, 0x10 ;  /* 0x0000001000047882 */ /* 0x000fca0000000000 */
[----:B------:R-:W-:Y:S04]  /*4430*/  DEPBAR.LE SB2, 0x36 ;  /* 0x0000ad800000791a */ /* 0x000fe80000000000 */
[----:B------:R-:W2:Y:S02]  /*4440*/  UTCATOMSWS.FIND_AND_SET.ALIGN UP0, UR4, UR4 ;  /* 0x00000004000475e3 */ /* 0x000ea40008000800 */
[----:B--2---:R-:W-:Y:S01]  /*4450*/  MOV R4, UR4 ;  /* 0x0000000400047c02 */ /* 0x004fe20008000f00 */
[----:B------:R-:W-:Y:S05]  /*4460*/  BRA.U !UP0, `(.L_x_90) ;  /* 0xfffffffd08e87547 */ /* 0x000fea000b83ffff */
.L_x_89:
[-C--:B------:R-:W-:Y:S02]  /*4470*/  SHF.L.U32 R3, R3, R4.reuse, RZ ;  /* 0x0000000403037219 */ /* 0x080fe400000006ff */
[----:B------:R-:W-:Y:S01]  /*4480*/  SHF.L.U32 R0, R0, R4, RZ ;  /* 0x0000000400007219 */ /* 0x000fe200000006ff */
[----:B------:R-:W-:Y:S02]  /*4490*/  IMAD.SHL.U32 R4, R4, 0x20, RZ ;  /* 0x0000002004047824 */ /* 0x000fe400078e00ff */
[----:B------:R2:W-:Y:S04]  /*44a0*/  ATOMS.OR RZ, [UR5+0x14], R3 ;  /* 0x00001403ffff798c */ /* 0x0005e8000b000005 */
[----:B------:R2:W-:Y:S04]  /*44b0*/  ATOMS.OR RZ, [UR5+0x18], R0 ;  /* 0x00001800ffff798c */ /* 0x0005e8000b000005 */
[----:B------:R2:W-:Y:S01]  /*44c0*/  STS [UR6+0x300], R4 ;  /* 0x00030004ff007988 */ /* 0x0005e20008000806 */
[----:B------:R-:W-:Y:S05]  /*44d0*/  BRA `(.L_x_88) ;  /* 0x0000000000107947 */ /* 0x000fea0003800000 */
.L_x_87:
[----:B------:R-:W-:Y:S02]  /*44e0*/  MOV R0, 0xffffffff ;  /* 0xffffffff00007802 */ /* 0x000fe40000000f00 */
[----:B------:R-:W-:-:S03]  /*44f0*/  MOV R4, 0x4520 ;  /* 0x0000452000047802 */ /* 0x000fc60000000f00 */
[----:B------:R2:W-:Y:S04]  /*4500*/  STS [UR6+0x300], R0 ;  /* 0x00030000ff007988 */ /* 0x0005e80008000806 */
[----:B-12--5:R-:W-:Y:S05]  /*4510*/  CALL.REL.NOINC `($__internal_1_$__cuda_sm10x_tcgen05_guardrail_trap_phase_invalid_during_alloc) ;  /* 0x0000005c00007944 */ /* 0x026fea0003c00000 */
.L_x_88:
[----:B------:R-:W-:Y:S05]  /*4520*/  WARPSYNC.ALL ;  /* 0x0000000000007948 */ /* 0x000fea0003800000 */
[----:B------:R-:W3:Y:S01]  /*4530*/  S2UR UR4, SR_CgaCtaId ;  /* 0x00000000000479c3 */ /* 0x000ee20000008800 */
[----:B------:R-:W-:Y:S01]  /*4540*/  UMOV UR13, 0x400 ;  /* 0x00000400000d7882 */ /* 0x000fe20000000000 */
[----:B------:R-:W-:-:S06]  /*4550*/  NOP ;  /* 0x0000000000007918 */ /* 0x000fcc0000000000 */
[----:B------:R-:W-:Y:S06]  /*4560*/  BAR.ARV 0x6, 0xa0 ;  /* 0x0182800000007b1d */ /* 0x000fec0000002000 */
[----:B------:R-:W4:Y:S01]  /*4570*/  LDCU UR5, c[0x0][0x38c] ;  /* 0x00007180ff0577ac */ /* 0x000f220008000800 */
[----:B------:R-:W-:Y:S01]  /*4580*/  LOP3.LUT R2, R2, 0xffff, RZ, 0xc0, !PT ;  /* 0x0000ffff02027812 */ /* 0x000fe200078ec0ff */
[----:B------:R-:W-:Y:S01]  /*4590*/  IMAD.MOV.U32 R11, RZ, RZ, 0x1 ;  /* 0x00000001ff0b7424 */ /* 0x000fe200078e00ff */
[----:B------:R-:W-:Y:S01]  /*45a0*/  CS2R R8, SRZ ;  /* 0x0000000000087805 */ /* 0x000fe2000001ff00 */
[----:B------:R-:W1:Y:S01]  /*45b0*/  LDCU UR8, c[0x0][0x38c] ;  /* 0x00007180ff0877ac */ /* 0x000e620008000800 */
[----:B------:R-:W-:Y:S01]  /*45c0*/  R2UR UR15, R2 ;  /* 0x00000000020f72ca */ /* 0x000fe200000e0000 */
[----:B------:R-:W-:Y:S01]  /*45d0*/  IMAD.MOV.U32 R10, RZ, RZ, RZ ;  /* 0x000000ffff0a7224 */ /* 0x000fe200078e00ff */
[----:B------:R-:W-:Y:S01]  /*45e0*/  UMOV UR18, URZ ;  /* 0x000000ff00127c82 */ /* 0x000fe20008000000 */
[----:B------:R-:W-:Y:S01]  /*45f0*/  UMOV UR10, URZ ;  /* 0x000000ff000a7c82 */ /* 0x000fe20008000000 */
[----:B---3--:R-:W-:Y:S01]  /*4600*/  ULEA UR13, UR4, UR13, 0x18 ;  /* 0x0000000d040d7291 */ /* 0x008fe2000f8ec0ff */
[----:B------:R-:W-:Y:S01]  /*4610*/  UMOV UR20, 0x0 ;  /* 0x0000000000147882 */ /* 0x000fe20000000000 */
[----:B------:R-:W-:-:S02]  /*4620*/  UMOV UR21, 0x4200490 ;  /* 0x0420049000157882 */ /* 0x000fc40000000000 */
[----:B------:R-:W-:Y:S02]  /*4630*/  UIADD3 UR6, UPT, UPT, UR13, 0x4600, URZ ;  /* 0x000046000d067890 */ /* 0x000fe4000fffe0ff */
[----:B------:R-:W-:Y:S02]  /*4640*/  UIADD3 UR7, UPT, UPT, UR13, 0x15600, URZ ;  /* 0x000156000d077890 */ /* 0x000fe4000fffe0ff */
[----:B----4-:R-:W-:Y:S01]  /*4650*/  UIADD3 UR5, UPT, UPT, UR5, 0x1f, URZ ;  /* 0x0000001f05057890 */ /* 0x010fe2000fffe0ff */
[----:B--2---:R-:W2:Y:S01]  /*4660*/  LDS R0, [UR13+0x300] ;  /* 0x0003000dff007984 */ /* 0x004ea20008000800 */
[----:B------:R-:W-:Y:S02]  /*4670*/  USHF.R.U32.HI UR6, URZ, 0x4, UR6 ;  /* 0x00000004ff067899 */ /* 0x000fe40008011606 */
[----:B------:R-:W-:Y:S02]  /*4680*/  USHF.R.S32.HI UR4, URZ, 0x1f, UR5 ;  /* 0x0000001fff047899 */ /* 0x000fe40008011405 */
[----:B------:R-:W-:-:S02]  /*4690*/  ULOP3.LUT UR6, UR6, 0x3fff, URZ, 0xc0, !UPT ;  /* 0x00003fff06067892 */ /* 0x000fc4000f8ec0ff */
[----:B------:R-:W-:Y:S02]  /*46a0*/  ULEA.HI UR4, UR4, UR5, URZ, 0x5 ;  /* 0x0000000504047291 */ /* 0x000fe4000f8f28ff */
[----:B------:R-:W-:Y:S02]  /*46b0*/  USHF.R.U32.HI UR5, URZ, 0x4, UR7 ;  /* 0x00000004ff057899 */ /* 0x000fe40008011607 */
[----:B------:R-:W-:Y:S02]  /*46c0*/  USHF.R.S32.HI UR22, URZ, 0x5, UR4 ;  /* 0x00000005ff167899 */ /* 0x000fe40008011404 */
[----:B------:R-:W-:Y:S02]  /*46d0*/  ULOP3.LUT UR5, UR5, 0x3fff, URZ, 0xc0, !UPT ;  /* 0x00003fff05057892 */ /* 0x000fe4000f8ec0ff */
[----:B------:R-:W-:Y:S02]  /*46e0*/  UISETP.LT.AND UP0, UPT, UR22, 0x1, UPT ;  /* 0x000000011600788c */ /* 0x000fe4000bf01270 */
[----:B------:R-:W-:-:S02]  /*46f0*/  ULOP3.LUT UR16, UR6, 0x10000, URZ, 0xfc, !UPT ;  /* 0x0001000006107892 */ /* 0x000fc4000f8efcff */
[----:B------:R-:W-:Y:S02]  /*4700*/  USEL UR23, UR22, 0x1, !UP0 ;  /* 0x0000000116177887 */ /* 0x000fe4000c000000 */
[----:B------:R-:W-:Y:S02]  /*4710*/  ULOP3.LUT UR17, UR5, 0x10000, URZ, 0xfc, !UPT ;  /* 0x0001000005117892 */ /* 0x000fe4000f8efcff */
[----:B------:R-:W-:Y:S02]  /*4720*/  UIADD3 UR23, UPT, UPT, -UR23, URZ, URZ ;  /* 0x000000ff17177290 */ /* 0x000fe4000fffe1ff */
[----:B-1----:R-:W-:Y:S01]  /*4730*/  UISETP.GE.AND UP4, UPT, UR8, 0x1, UPT ;  /* 0x000000010800788c */ /* 0x002fe2000bf86270 */
[----:B--2---:R-:W-:-:S15]  /*4740*/  R2UR UR24, R0 ;  /* 0x00000000001872ca */ /* 0x004fde00000e0000 */
.L_x_97:
[----:B------:R-:W-:Y:S02]  /*4750*/  LEA R0, R10, UR13, 0x3 ;  /* 0x0000000d0a007c11 */ /* 0x000fe4000f8e18ff */
[----:B------:R-:W-:Y:S02]  /*4760*/  SHF.L.U32 R5, R9, 0x1f, RZ ;  /* 0x0000001f09057819 */ /* 0x000fe400000006ff */
[----:B------:R-:W-:Y:S01]  /*4770*/  PLOP3.LUT P0, PT, PT, PT, UP4, 0x80, 0x8 ;  /* 0x000000000008781c */ /* 0x000fe20003f0f048 */
[----:B------:R-:W-:Y:S01]  /*4780*/  VIADD R3, R0, 0x260 ;  /* 0x0000026000037836 */ /* 0x000fe20000000000 */
[----:B-1----:R-:W1:Y:S02]  /*4790*/  SYNCS.PHASECHK.TRANS64.TRYWAIT P1, [R0+URZ+0x250], R5 ;  /* 0x00025005000075a7 */ /* 0x002e6400080211ff */
[----:B-1-3--:R-:W-:Y:S09]  /*47a0*/  @!P1 BRA `(.L_x_91) ;  /* 0x0000005000e89947 */ /* 0x00aff20003800000 */
.L_x_218:
[----:B------:R-:W-:Y:S01]  /*47b0*/  LEA R4, R10, UR13, 0x4 ;  /* 0x0000000d0a047c11 */ /* 0x000fe2000f8e20ff */
[----:B------:R-:W-:Y:S01]  /*47c0*/  @UP4 ULEA UR4, UR10, UR13, 0x3 ;  /* 0x0000000d0a044291 */ /* 0x000fe2000f8e18ff */
[----:B------:R-:W-:Y:S01]  /*47d0*/  PLOP3.LUT P2, PT, PT, PT, PT, 0x80, 0x8 ;  /* 0x000000000008781c */ /* 0x000fe20003f4f070 */
[----:B------:R-:W-:Y:S01]  /*47e0*/  ULEA UR19, UR18, UR13, 0x3 ;  /* 0x0000000d12137291 */ /* 0x000fe2000f8e18ff */
[----:B------:R-:W-:Y:S02]  /*47f0*/  PRMT R3, RZ, 0x654, R3 ;  /* 0x00000654ff037816 */ /* 0x000fe40000000003 */
[----:B-1----:R-:W1:Y:S01]  /*4800*/  LDS.128 R4, [R4+0x2e0] ;  /* 0x0002e00004047984 */ /* 0x002e620000000c00 */
[----:B------:R-:W-:Y:S02]  /*4810*/  @P0 SHF.L.U32 R2, R8, 0x1f, RZ ;  /* 0x0000001f08020819 */ /* 0x000fe400000006ff */
[----:B------:R-:W-:Y:S01]  /*4820*/  SHF.L.U32 R0, R11, 0x1f, RZ ;  /* 0x0000001f0b007819 */ /* 0x000fe200000006ff */
[----:B------:R-:W-:Y:S01]  /*4830*/  @!PT LDS RZ, [RZ] ;  /* 0x00000000fffff984 */ /* 0x000fe20000000800 */
[----:B------:R-:W-:Y:S01]  /*4840*/  @!PT LDS RZ, [RZ] ;  /* 0x00000000fffff984 */ /* 0x000fe20000000800 */
[----:B------:R-:W-:Y:S01]  /*4850*/  @!PT LDS RZ, [RZ] ;  /* 0x00000000fffff984 */ /* 0x000fe20000000800 */
[----:B------:R-:W-:Y:S01]  /*4860*/  @!PT LDS RZ, [RZ] ;  /* 0x00000000fffff984 */ /* 0x000fe20000000800 */
[----:B------:R2:W-:Y:S06]  /*4870*/  MEMBAR.ALL.CTA ;  /* 0x0000000000007992 */ /* 0x0005ec0000008000 */
[----:B--2---:R-:W2:Y:S02]  /*4880*/  FENCE.VIEW.ASYNC.S ;  /* 0x00000000000073c6 */ /* 0x004ea40000000000 */
[----:B--2---:R2:W-:Y:S01]  /*4890*/  SYNCS.ARRIVE.TRANS64.RED.A1T0 RZ, [R3+URZ], RZ ;  /* 0x000000ff03ff79a7 */ /* 0x0045e200081004ff */
[----:B------:R2:W3:Y:S01]  /*48a0*/  @P0 SYNCS.PHASECHK.TRANS64.TRYWAIT P2, [UR4], R2 ;  /* 0x00000002ff0005a7 */ /* 0x0004e20008041104 */
[----:B-1----:R-:W-:Y:S01]  /*48b0*/  LOP3.LUT P1, RZ, R6, 0x1, RZ, 0xc0, !PT ;  /* 0x0000000106ff7812 */ /* 0x002fe2000782c0ff */
[----:B------:R-:W1:Y:S02]  /*48c0*/  SYNCS.PHASECHK.TRANS64.TRYWAIT P0, [UR19+0x290], R0 ;  /* 0x00029000ff0075a7 */ /* 0x000e640008001113 */
[----:B-123--:R-:W-:Y:S10]  /*48d0*/  @!P0 BRA `(.L_x_92) ;  /* 0x0000005000b08947 */ /* 0x00eff40003800000 */
.L_x_220:
[----:B------:R-:W-:Y:S01]  /*48e0*/  IADD3 R10, PT, PT, R10, 0x1, RZ ;  /* 0x000000010a0a7810 */ /* 0x000fe20007ffe0ff */
[----:B------:R-:W-:Y:S06]  /*48f0*/  BRA.U !UP4, `(.L_x_93) ;  /* 0x000000010ca07547 */ /* 0x000fec000b800000 */
[----:B------:R-:W-:Y:S02]  /*4900*/  ULEA.HI UR4, UR18, UR18, URZ, 0x1 ;  /* 0x0000001212047291 */ /* 0x000fe4000f8f08ff */
[----:B------:R-:W-:Y:S02]  /*4910*/  UPLOP3.LUT UP2, UPT, UPT, UPT, UPT, 0x40, 0x4 ;  /* 0x000000000004789c */ /* 0x000fe40003f4e870 */
[----:B------:R-:W-:Y:S02]  /*4920*/  USHF.L.U32 UR5, UR4, 0x6, URZ ;  /* 0x0000000604057899 */ /* 0x000fe400080006ff */
[----:B------:R-:W-:Y:S02]  /*4930*/  ULOP3.LUT UR14, UR4, 0xffe, URZ, 0xc0, !UPT ;  /* 0x00000ffe040e7892 */ /* 0x000fe4000f8ec0ff */
[----:B------:R-:W-:Y:S02]  /*4940*/  ULOP3.LUT UR4, UR5, 0xffffff80, URZ, 0xc0, !UPT ;  /* 0xffffff8005047892 */ /* 0x000fe4000f8ec0ff */
[----:B------:R-:W-:-:S02]  /*4950*/  UIADD3 UR14, UPT, UPT, -UR14, UR18, URZ ;  /* 0x000000120e0e7290 */ /* 0x000fc4000fffe1ff */
[----:B------:R-:W-:Y:S01]  /*4960*/  UIADD3 UR4, UPT, UPT, UR24, UR4, URZ ;  /* 0x0000000418047290 */ /* 0x000fe2000fffe0ff */
[----:B------:R-:W-:Y:S01]  /*4970*/  UMOV UR12, UR23 ;  /* 0x00000017000c7c82 */ /* 0x000fe20008000000 */
[----:B------:R-:W-:Y:S02]  /*4980*/  UMOV UR11, UR22 ;  /* 0x00000016000b7c82 */ /* 0x000fe40008000000 */
[----:B------:R-:W-:Y:S01]  /*4990*/  ULEA UR14, UR14, UR4, 0x14 ;  /* 0x000000040e0e7291 */ /* 0x000fe2000f8ea0ff */
[----:B------:R-:W-:-:S11]  /*49a0*/  UMOV UR5, UR10 ;  /* 0x0000000a00057c82 */ /* 0x000fd60008000000 */
.L_x_96:
[----:B------:R-:W-:Y:S02]  /*49b0*/  UIADD3 UR12, UPT, UPT, UR12, 0x1, URZ ;  /* 0x000000010c0c7890 */ /* 0x000fe4000fffe0ff */
[----:B--2---:R-:W-:Y:S02]  /*49c0*/  ULEA UR6, UR5, UR13, 0x3 ;  /* 0x0000000d05067291 */ /* 0x004fe4000f8e18ff */
[----:B------:R-:W-:Y:S01]  /*49d0*/  UISETP.NE.AND UP3, UPT, UR12, URZ, UPT ;  /* 0x000000ff0c00728c */ /* 0x000fe2000bf65270 */
[----:B---3--:R-:W-:Y:S10]  /*49e0*/  @P2 BRA `(.L_x_94) ;  /* 0x00000000000c2947 */ /* 0x008ff40003800000 */
[----:B-1----:R-:W-:Y:S04]  /*49f0*/  SHF.L.U32 R3, R8, 0x1f, RZ ;  /* 0x0000001f08037819 */ /* 0x002fe800000006ff */
[----:B------:R-:W1:Y:S02]  /*4a00*/  SYNCS.PHASECHK.TRANS64.TRYWAIT P0, [UR6], R3 ;  /* 0x00000003ff0075a7 */ /* 0x000e640008001106 */
[----:B-1----:R-:W-:Y:S05]  /*4a10*/  @!P0 BRA `(.L_x_95) ;  /* 0x0000005000788947 */ /* 0x002fea0003800000 */
.L_x_94:
[----:B------:R-:W-:Y:S01]  /*4a20*/  UISETP.NE.AND UP0, UPT, UR11, 0x1, UPT ;  /* 0x000000010b00788c */ /* 0x000fe2000bf05270 */
[----:B------:R-:W-:Y:S01]  /*4a30*/  PLOP3.LUT P2, PT, PT, PT, PT, 0x80, 0x8 ;  /* 0x000000000008781c */ /* 0x000fe20003f4f070 */
[----:B------:R-:W-:Y:S02]  /*4a40*/  UIADD3 UR4, UPT, UPT, UR5, 0x1, URZ ;  /* 0x0000000105047890 */ /* 0x000fe4000fffe0ff */
[----:B------:R-:W-:Y:S02]  /*4a50*/  ULEA UR8, UR5, UR17, 0x8 ;  /* 0x0000001105087291 */ /* 0x000fe4000f8e40ff */
[----:B------:R-:W-:Y:S01]  /*4a60*/  UISETP.NE.AND UP1, UPT, UR4, 0x22, UPT ;  /* 0x000000220400788c */ /* 0x000fe2000bf25270 */
[----:B------:R-:W-:Y:S01]  /*4a70*/  PLOP3.LUT P0, PT, PT, PT, UP0, 0x80, 0x8 ;  /* 0x000000000008781c */ /* 0x000fe20003f0f008 */
[----:B------:R-:W-:Y:S02]  /*4a80*/  UIADD3 UR11, UPT, UPT, UR11, -0x1, URZ ;  /* 0xffffffff0b0b7890 */ /* 0x000fe4000fffe0ff */
[----:B------:R-:W-:Y:S02]  /*4a90*/  USEL UR7, URZ, 0x1, UP1 ;  /* 0x00000001ff077887 */ /* 0x000fe40008800000 */
[----:B------:R-:W-:Y:S01]  /*4aa0*/  USEL UR10, UR4, URZ, UP1 ;  /* 0x000000ff040a7287 */ /* 0x000fe20008800000 */
[----:B------:R-:W-:Y:S03]  /*4ab0*/  UMOV UR9, 0xc0004010 ;  /* 0xc000401000097882 */ /* 0x000fe60000000000 */
[----:B------:R-:W-:Y:S01]  /*4ac0*/  @UP0 ULEA UR4, UR10, UR13, 0x3 ;  /* 0x0000000d0a040291 */ /* 0x000fe2000f8e18ff */
[----:B------:R-:W-:Y:S01]  /*4ad0*/  LOP3.LUT R8, R8, UR7, RZ, 0x3c, !PT ;  /* 0x0000000708087c12 */ /* 0x000fe2000f8e3cff */
[----:B------:R-:W-:Y:S03]  /*4ae0*/  UMOV UR7, 0xc0004010 ;  /* 0xc000401000077882 */ /* 0x000fe60000000000 */
[----:B-1----:R-:W-:Y:S04]  /*4af0*/  @P0 SHF.L.U32 R0, R8, 0x1f, RZ ;  /* 0x0000001f08000819 */ /* 0x002fe800000006ff */
[----:B------:R2:W3:Y:S01]  /*4b00*/  @P0 SYNCS.PHASECHK.TRANS64.TRYWAIT P2, [UR4], R0 ;  /* 0x00000000ff0005a7 */ /* 0x0004e20008041104 */
[----:B------:R-:W-:Y:S02]  /*4b10*/  UIADD3 UR4, UPT, UPT, UR6, 0x110, URZ ;  /* 0x0000011006047890 */ /* 0x000fe4000fffe0ff */
[----:B------:R-:W-:Y:S03]  /*4b20*/  ULEA UR6, UR5, UR16, 0x7 ;  /* 0x0000001005067291 */ /* 0x000fe6000f8e38ff */
[----:B------:R-:W-:Y:S06]  /*4b30*/  UMOV UR5, UR10 ;  /* 0x0000000a00057c82 */ /* 0x000fec0008000000 */
[----:B------:R2:W-:Y:S01]  /*4b40*/  UTCQMMA gdesc[UR6], gdesc[UR8], tmem[UR14], tmem[UR20], idesc[UR21], UP2 ;  /* 0x00ff1408060075ea */ /* 0x0005e2000900030e */
[----:B------:R-:W-:Y:S01]  /*4b50*/  UPLOP3.LUT UP2, UPT, UPT, UPT, UPT, 0x80, 0x8 ;  /* 0x000000000008789c */ /* 0x000fe20003f4f070 */
[----:B------:R2:W-:Y:S01]  /*4b60*/  UTCBAR.MULTICAST [UR4], URZ, UR15 ;  /* 0x000000ff040073e9 */ /* 0x0005e2000800080f */
[----:B------:R-:W-:Y:S09]  /*4b70*/  BRA.U UP3, `(.L_x_96) ;  /* 0xfffffffd038c7547 */ /* 0x000ff2000b83ffff */
.L_x_93:
[----:B--2---:R-:W-:Y:S01]  /*4b80*/  UIADD3 UR4, UPT, UPT, UR18, 0x1, URZ ;  /* 0x0000000112047890 */ /* 0x004fe2000fffe0ff */
[C---:B------:R-:W-:Y:S01]  /*4b90*/  ISETP.NE.AND P0, PT, R10.reuse, 0x2, PT ;  /* 0x000000020a00780c */ /* 0x040fe20003f05270 */
[----:B------:R-:W-:Y:S02]  /*4ba0*/  UIADD3 UR5, UPT, UPT, UR19, 0x270, URZ ;  /* 0x0000027013057890 */ /* 0x000fe4000fffe0ff */
[----:B------:R-:W-:Y:S01]  /*4bb0*/  UISETP.NE.AND UP0, UPT, UR4, 0x4, UPT ;  /* 0x000000040400788c */ /* 0x000fe2000bf05270 */
[----:B-1----:R-:W-:Y:S02]  /*4bc0*/  SEL R0, RZ, 0x1, P0 ;  /* 0x00000001ff007807 */ /* 0x002fe40000000000 */
[----:B------:R-:W-:Y:S01]  /*4bd0*/  SEL R10, R10, RZ, P0 ;  /* 0x000000ff0a0a7207 */ /* 0x000fe20000000000 */
[----:B------:R-:W-:Y:S01]  /*4be0*/  USEL UR6, URZ, 0x1, UP0 ;  /* 0x00000001ff067887 */ /* 0x000fe20008000000 */
[----:B------:R-:W-:Y:S01]  /*4bf0*/  LOP3.LUT R9, R9, R0, RZ, 0x3c, !PT ;  /* 0x0000000009097212 */ /* 0x000fe200078e3cff */
[----:B------:R-:W-:Y:S01]  /*4c00*/  USEL UR18, UR4, URZ, UP0 ;  /* 0x000000ff04127287 */ /* 0x000fe20008000000 */
[----:B------:R1:W-:Y:S03]  /*4c10*/  UTCBAR [UR5], URZ ;  /* 0x000000ff050073e9 */ /* 0x0003e600080000ff */
[----:B------:R-:W-:Y:S01]  /*4c20*/  LOP3.LUT R11, R11, UR6, RZ, 0x3c, !PT ;  /* 0x000000060b0b7c12 */ /* 0x000fe2000f8e3cff */
[----:B------:R-:W-:Y:S07]  /*4c30*/  @P1 BRA `(.L_x_97) ;  /* 0xfffffff800c41947 */ /* 0x000fee000383ffff */
[----:B------:R-:W2:Y:S01]  /*4c40*/  S2UR UR8, SR_CgaCtaId ;  /* 0x00000000000879c3 */ /* 0x000ea20000008800 */
[----:B------:R-:W-:Y:S01]  /*4c50*/  ELECT P0, URZ, PT ;  /* 0x0000000000ff782f */ /* 0x000fe20003800000 */
[----:B------:R-:W-:Y:S01]  /*4c60*/  IMAD.MOV.U32 R0, RZ, RZ, 0x1 ;  /* 0x00000001ff007424 */ /* 0x000fe200078e00ff */
[----:B------:R-:W-:Y:S01]  /*4c70*/  UIADD3 UR13, UPT, UPT, UR13, 0x290, URZ ;  /* 0x000002900d0d7890 */ /* 0x000fe2000fffe0ff */
[----:B------:R-:W-:Y:S01]  /*4c80*/  SHF.L.U32 R3, R11, 0x1f, RZ ;  /* 0x0000001f0b037819 */ /* 0x000fe200000006ff */
[----:B------:R-:W-:-:S03]  /*4c90*/  UMOV UR4, 0x40 ;  /* 0x0000004000047882 */ /* 0x000fc60000000000 */
[----:B------:R-:W-:Y:S01]  /*4ca0*/  UVIRTCOUNT.DEALLOC.SMPOOL 0x80 ;  /* 0x000000800000784c */ /* 0x000fe20000000000 */
[----:B--2---:R-:W-:Y:S02]  /*4cb0*/  ULEA UR8, UR8, UR4, 0x18 ;  /* 0x0000000408087291 */ /* 0x004fe4000f8ec0ff */
[----:B------:R-:W-:-:S07]  /*4cc0*/  ULEA UR4, UR18, UR13, 0x3 ;  /* 0x0000000d12047291 */ /* 0x000fce000f8e18ff */
[----:B------:R2:W-:Y:S02]  /*4cd0*/  @P0 STS.U8 [UR8+0x1c], R0 ;  /* 0x00001c00ff000988 */ /* 0x0005e40008000008 */
[----:B------:R-:W4:Y:S02]  /*4ce0*/  SYNCS.PHASECHK.TRANS64.TRYWAIT P0, [UR4], R3 ;  /* 0x00000003ff0075a7 */ /* 0x000f240008001104 */
[----:B--2-4-:R-:W-:Y:S05]  /*4cf0*/  @!P0 BRA `(.L_x_98) ;  /* 0x0000004c00d88947 */ /* 0x014fea0003800000 */
.L_x_223:
[----:B------:R-:W-:-:S04]  /*4d00*/  UIADD3 UR4, UPT, UPT, UR18, 0x1, URZ ;  /* 0x0000000112047890 */ /* 0x000fc8000fffe0ff */
[----:B------:R-:W-:-:S04]  /*4d10*/  UISETP.NE.AND UP0, UPT, UR4, 0x4, UPT ;  /* 0x000000040400788c */ /* 0x000fc8000bf05270 */
[----:B------:R-:W-:Y:S02]  /*4d20*/  USEL UR6, URZ, 0x1, UP0 ;  /* 0x00000001ff067887 */ /* 0x000fe40008000000 */
[----:B------:R-:W-:-:S04]  /*4d30*/  USEL UR4, UR4, URZ, UP0 ;  /* 0x000000ff04047287 */ /* 0x000fc80008000000 */
[----:B-1----:R-:W-:Y:S01]  /*4d40*/  ULEA UR5, UR4, UR13, 0x3 ;  /* 0x0000000d04057291 */ /* 0x002fe2000f8e18ff */
[----:B------:R-:W-:-:S04]  /*4d50*/  LOP3.LUT R2, R11, UR6, RZ, 0x3c, !PT ;  /* 0x000000060b027c12 */ /* 0x000fc8000f8e3cff */
[----:B--2---:R-:W-:-:S04]  /*4d60*/  SHF.L.U32 R3, R2, 0x1f, RZ ;  /* 0x0000001f02037819 */ /* 0x004fc800000006ff */
[----:B------:R-:W1:Y:S02]  /*4d70*/  SYNCS.PHASECHK.TRANS64.TRYWAIT P0, [UR5], R3 ;  /* 0x00000003ff0075a7 */ /* 0x000e640008001105 */
[----:B-1----:R-:W-:Y:S05]  /*4d80*/  @!P0 BRA `(.L_x_99) ;  /* 0x0000004c00cc8947 */ /* 0x002fea0003800000 */
.L_x_225:
        /* <DEDUP_REMOVED lines=9> */
.L_x_227:
[----:B------:R-:W-:-:S04]  /*4e20*/  UIADD3 UR4, UPT, UPT, UR4, 0x1, URZ ;  /* 0x0000000104047890 */ /* 0x000fc8000fffe0ff */
[----:B------:R-:W-:-:S04]  /*4e30*/  UISETP.NE.AND UP0, UPT, UR4, 0x4, UPT ;  /* 0x000000040400788c */ /* 0x000fc8000bf05270 */
[----:B------:R-:W-:Y:S02]  /*4e40*/  USEL UR5, URZ, 0x1, UP0 ;  /* 0x00000001ff057887 */ /* 0x000fe40008000000 */
[----:B------:R-:W-:-:S04]  /*4e50*/  USEL UR4, UR4, URZ, UP0 ;  /* 0x000000ff04047287 */ /* 0x000fc80008000000 */
[----:B------:R-:W-:Y:S01]  /*4e60*/  ULEA UR4, UR4, UR13, 0x3 ;  /* 0x0000000d04047291 */ /* 0x000fe2000f8e18ff */
[----:B-1----:R-:W-:-:S04]  /*4e70*/  LOP3.LUT R3, R2, UR5, RZ, 0x3c, !PT ;  /* 0x0000000502037c12 */ /* 0x002fc8000f8e3cff */
[----:B------:R-:W-:-:S04]  /*4e80*/  SHF.L.U32 R3, R3, 0x1f, RZ ;  /* 0x0000001f03037819 */ /* 0x000fc800000006ff */
[----:B------:R-:W1:Y:S02]  /*4e90*/  SYNCS.PHASECHK.TRANS64.TRYWAIT P0, [UR4], R3 ;  /* 0x00000003ff0075a7 */ /* 0x000e640008001104 */
[----:B-1----:R-:W-:Y:S05]  /*4ea0*/  @!P0 BRA `(.L_x_101) ;  /* 0x0000004c00b48947 */ /* 0x002fea0003800000 */
.L_x_229:
[----:B------:R-:W-:Y:S01]  /*4eb0*/  NOP ;  /* 0x0000000000007918 */ /* 0x000fe20000000000 */
[----:B-1----:R-:W1:Y:S01]  /*4ec0*/  LDS R0, [UR8+0x14] ;  /* 0x00001408ff007984 */ /* 0x002e620008000800 */
[----:B------:R-:W-:Y:S01]  /*4ed0*/  ULOP3.LUT UR4, UR24, 0xffff, URZ, 0xc0, !UPT ;  /* 0x0000ffff18047892 */ /* 0x000fe2000f8ec0ff */
[----:B------:R-:W-:Y:S01]  /*4ee0*/  UMOV UR5, 0xffff ;  /* 0x0000ffff00057882 */ /* 0x000fe20000000000 */
[----:B------:R-:W-:Y:S02]  /*4ef0*/  UMOV UR6, 0x1 ;  /* 0x0000000100067882 */ /* 0x000fe40000000000 */
[----:B------:R-:W-:-:S04]  /*4f00*/  USHF.R.U32.HI UR4, URZ, 0x5, UR4 ;  /* 0x00000005ff047899 */ /* 0x000fc80008011604 */
[----:B------:R-:W-:Y:S02]  /*4f10*/  USHF.L.U32 UR5, UR5, UR4, URZ ;  /* 0x0000000405057299 */ /* 0x000fe400080006ff */
[----:B------:R-:W-:-:S04]  /*4f20*/  USHF.L.U32 UR4, UR6, UR4, URZ ;  /* 0x0000000406047299 */ /* 0x000fc800080006ff */
[----:B-1----:R-:W-:-:S04]  /*4f30*/  LOP3.LUT R0, R0, UR5, RZ, 0xc0, !PT ;  /* 0x0000000500007c12 */ /* 0x002fc8000f8ec0ff */
[----:B------:R-:W-:-:S13]  /*4f40*/  ISETP.NE.AND P0, PT, R0, UR5, PT ;  /* 0x0000000500007c0c */ /* 0x000fda000bf05270 */
[----:B------:R-:W-:Y:S05]  /*4f50*/  @P0 BRA `(.L_x_102) ;  /* 0x0000000000580947 */ /* 0x000fea0003800000 */
[----:B------:R-:W1:Y:S02]  /*4f60*/  LDS R0, [UR8+0x18] ;  /* 0x00001808ff007984 */ /* 0x000e640008000800 */
[----:B-1----:R-:W-:-:S04]  /*4f70*/  LOP3.LUT R0, R0, UR4, RZ, 0xc0, !PT ;  /* 0x0000000400007c12 */ /* 0x002fc8000f8ec0ff */
[----:B------:R-:W-:-:S13]  /*4f80*/  ISETP.NE.AND P0, PT, R0, UR4, PT ;  /* 0x0000000400007c0c */ /* 0x000fda000bf05270 */
[----:B------:R-:W-:Y:S05]  /*4f90*/  @P0 BRA `(.L_x_103) ;  /* 0x00000000003c0947 */ /* 0x000fea0003800000 */
[----:B------:R-:W1:Y:S01]  /*4fa0*/  S2R R2, SR_LANEID ;  /* 0x0000000000027919 */ /* 0x000e620000000000 */
[----:B------:R-:W-:Y:S01]  /*4fb0*/  ULOP3.LUT UR5, URZ, UR5, URZ, 0x33, !UPT ;  /* 0x00000005ff057292 */ /* 0x000fe2000f8e33ff */
[----:B------:R-:W-:Y:S01]  /*4fc0*/  LOP3.LUT R4, RZ, UR4, RZ, 0x33, !PT ;  /* 0x00000004ff047c12 */ /* 0x000fe2000f8e33ff */
[----:B------:R-:W-:Y:S02]  /*4fd0*/  VOTEU.ANY UR4, UPT, PT ;  /* 0x0000000000047886 */ /* 0x000fe400038e0100 */
[----:B------:R-:W-:Y:S01]  /*4fe0*/  UFLO.U32 UR4, UR4 ;  /* 0x00000004000472bd */ /* 0x000fe200080e0000 */
[----:B------:R-:W2:Y:S01]  /*4ff0*/  REDUX UR6, R4 ;  /* 0x00000000040673c4 */ /* 0x000ea20000000000 */
[----:B------:R-:W-:-:S06]  /*5000*/  IMAD.U32 R0, RZ, RZ, UR5 ;  /* 0x00000005ff007e24 */ /* 0x000fcc000f8e00ff */
[----:B------:R4:W-:Y:S01]  /*5010*/  UTCATOMSWS.AND URZ, UR5 ;  /* 0x0000000500ff79e3 */ /* 0x0009e20008000000 */
[----:B------:R-:W3:Y:S01]  /*5020*/  REDUX UR7, R0 ;  /* 0x00000000000773c4 */ /* 0x000ee20000000000 */
[----:B-1----:R-:W-:Y:S01]  /*5030*/  ISETP.EQ.U32.AND P0, PT, R2, UR4, PT ;  /* 0x0000000402007c0c */ /* 0x002fe2000bf02070 */
[----:B--2---:R-:W-:Y:S01]  /*5040*/  IMAD.U32 R2, RZ, RZ, UR6 ;  /* 0x00000006ff027e24 */ /* 0x004fe2000f8e00ff */
[----:B---3--:R-:W-:-:S11]  /*5050*/  MOV R3, UR7 ;  /* 0x0000000700037c02 */ /* 0x008fd60008000f00 */
[----:B------:R4:W-:Y:S04]  /*5060*/  @P0 ATOMS.AND RZ, [UR8+0x14], R3 ;  /* 0x00001403ffff098c */ /* 0x0009e8000a800008 */
[----:B------:R4:W-:Y:S01]  /*5070*/  @P0 ATOMS.AND RZ, [UR8+0x18], R2 ;  /* 0x00001802ffff098c */ /* 0x0009e2000a800008 */
[----:B------:R-:W-:Y:S05]  /*5080*/  BRA `(.L_x_104) ;  /* 0x0000000000147947 */ /* 0x000fea0003800000 */
.L_x_103:
[----:B------:R-:W-:Y:S02]  /*5090*/  MOV R2, 0x50b0 ;  /* 0x000050b000027802 */ /* 0x000fe40000000f00 */
[----:B---3-5:R-:W-:Y:S05]  /*50a0*/  CALL.REL.NOINC `($__internal_0_$__cuda_sm10x_tcgen05_guardrail_trap_col_being_dealloced_not_returned_by_alloc) ;  /* 0x0000005000107944 */ /* 0x028fea0003c00000 */
[----:B------:R-:W-:Y:S05]  /*50b0*/  BRA `(.L_x_104) ;  /* 0x0000000000087947 */ /* 0x000fea0003800000 */
.L_x_102:
[----:B------:R-:W-:Y:S02]  /*50c0*/  MOV R2, 0x50e0 ;  /* 0x000050e000027802 */ /* 0x000fe40000000f00 */
[----:B---3-5:R-:W-:Y:S05]  /*50d0*/  CALL.REL.NOINC `($__internal_2_$__cuda_sm10x_tcgen05_guardrail_trap_unallocated_columns_being_dealloced) ;  /* 0x00000050001c7944 */ /* 0x028fea0003c00000 */
.L_x_104:
[----:B------:R-:W-:Y:S01]  /*50e0*/  NOP ;  /* 0x0000000000007918 */ /* 0x000fe20000000000 */
[----:B----4-:R-:W-:Y:S05]  /*50f0*/  EXIT ;  /* 0x000000000000794d */ /* 0x010fea0003800000 */
.L_x_86:
[----:B------:R-:W-:-:S09]  /*5100*/  UISETP.NE.OR UP0, UPT, UR18, 0x3, !UP3 ;  /* 0x000000031200788c */ /* 0x000fd2000df05670 */
[----:B------:R-:W-:Y:S05]  /*5110*/  BRA.U UP0, `(.L_x_105) ;  /* 0x0000000d00ac7547 */ /* 0x000fea000b800000 */
[----:B------:R-:W2:Y:S01]  /*5120*/  LDCU.64 UR4, c[0x0][0x888] ;  /* 0x00011100ff0477ac */ /* 0x000ea20008000a00 */
[----:B------:R-:W3:Y:S01]  /*5130*/  S2UR UR10, SR_CgaCtaId ;  /* 0x00000000000a79c3 */ /* 0x000ee20000008800 */
[----:B------:R-:W-:Y:S02]  /*5140*/  HFMA2 R9, -RZ, RZ, 0, 0 ;  /* 0x00000000ff097431 */ /* 0x000fe400000001ff */
[----:B------:R-:W-:Y:S01]  /*5150*/  IMAD.MOV.U32 R11, RZ, RZ, 0x1 ;  /* 0x00000001ff0b7424 */ /* 0x000fe200078e00ff */
[----:B------:R-:W4:Y:S01]  /*5160*/  LDCU UR31, c[0x0][0x370] ;  /* 0x00006e00ff1f77ac */ /* 0x000f220008000800 */
[----:B------:R-:W-:Y:S01]  /*5170*/  IMAD.MOV.U32 R10, RZ, RZ, RZ ;  /* 0x000000ffff0a7224 */ /* 0x000fe200078e00ff */
[----:B------:R-:W-:Y:S01]  /*5180*/  MOV R3, 0x1000 ;  /* 0x0000100000037802 */ /* 0x000fe20000000f00 */
[----:B------:R-:W4:Y:S01]  /*5190*/  LDCU.128 UR32, c[0x0][0xb10] ;  /* 0x00016200ff2077ac */ /* 0x000f220008000c00 */
[----:B------:R-:W1:Y:S01]  /*51a0*/  LDC.64 R12, c[0x0][0x348] ;  /* 0x0000d200ff0c7b82 */ /* 0x000e620000000a00 */
[----:B------:R-:W3:Y:S01]  /*51b0*/  LDCU UR27, c[0x0][0x374] ;  /* 0x00006e80ff1b77ac */ /* 0x000ee20008000800 */
[----:B------:R-:W3:Y:S01]  /*51c0*/  LDCU.64 UR28, c[0x0][0x890] ;  /* 0x00011200ff1c77ac */ /* 0x000ee20008000a00 */
[----:B------:R-:W3:Y:S01]  /*51d0*/  LDCU UR15, c[0x0][0xb0c] ;  /* 0x00016180ff0f77ac */ /* 0x000ee20008000800 */
[----:B--2---:R-:W-:Y:S01]  /*51e0*/  UISETP.NE.U32.AND UP0, UPT, UR4, URZ, UPT ;  /* 0x000000ff0400728c */ /* 0x004fe2000bf05070 */
[----:B------:R-:W2:Y:S01]  /*51f0*/  LDCU UR43, c[0x0][0xb20] ;  /* 0x00016400ff2b77ac */ /* 0x000ea20008000800 */
[----:B------:R-:W2:Y:S01]  /*5200*/  LDCU UR4, c[0x0][0xb30] ;  /* 0x00016600ff0477ac */ /* 0x000ea20008000800 */
[----:B------:R-:W-:Y:S01]  /*5210*/  UMOV UR21, 0x400 ;  /* 0x0000040000157882 */ /* 0x000fe20000000000 */
[----:B----4-:R-:W-:-:S02]  /*5220*/  UIMAD.WIDE.U32 UR6, UR31, UR32, URZ ;  /* 0x000000201f0672a5 */ /* 0x010fc4000f8e00ff */
[----:B---3--:R-:W-:Y:S02]  /*5230*/  UIMAD.WIDE.U32 UR8, UR27, UR35, URZ ;  /* 0x000000231b0872a5 */ /* 0x008fe4000f8e00ff */
[----:B------:R-:W-:Y:S02]  /*5240*/  ULEA UR21, UR10, UR21, 0x18 ;  /* 0x000000150a157291 */ /* 0x000fe4000f8ec0ff */
[----:B------:R-:W-:Y:S02]  /*5250*/  UISETP.NE.U32.AND UP6, UPT, UR28, URZ, UPT ;  /* 0x000000ff1c00728c */ /* 0x000fe4000bfc5070 */
[----:B------:R-:W-:Y:S02]  /*5260*/  UIADD3 UR38, UPT, UPT, UR21, 0x228, URZ ;  /* 0x0000022815267890 */ /* 0x000fe4000fffe0ff */
[----:B------:R-:W-:Y:S02]  /*5270*/  UIADD3 UR17, UPT, UPT, UR21, 0x220, URZ ;  /* 0x0000022015117890 */ /* 0x000fe4000fffe0ff */
[----:B------:R-:W-:-:S02]  /*5280*/  UISETP.NE.AND.EX UP5, UPT, UR5, URZ, UPT, UP0 ;  /* 0x000000ff0500728c */ /* 0x000fc4000bfa5300 */
[----:B------:R-:W-:Y:S01]  /*5290*/  UISETP.NE.AND UP0, UPT, UR42, 0x1, UPT ;  /* 0x000000012a00788c */ /* 0x000fe2000bf05270 */
[----:B------:R-:W-:Y:S01]  /*52a0*/  UMOV UR41, UR7 ;  /* 0x0000000700297c82 */ /* 0x000fe20008000000 */
[----:B------:R-:W-:Y:S01]  /*52b0*/  UMOV UR40, UR9 ;  /* 0x0000000900287c82 */ /* 0x000fe20008000000 */
[----:B------:R-:W-:Y:S02]  /*52c0*/  USEL UR37, URZ, 0x1, UP4 ;  /* 0x00000001ff257887 */ /* 0x000fe4000a000000 */
[----:B------:R-:W-:Y:S02]  /*52d0*/  UISETP.NE.AND UP0, UPT, UR15, 0x1, UPT ;  /* 0x000000010f00788c */ /* 0x000fe4000bf05270 */
[----:B------:R-:W-:Y:S02]  /*52e0*/  UPLOP3.LUT UP4, UPT, UPT, UPT, UPT, 0x40, 0x4 ;  /* 0x000000000004789c */ /* 0x000fe40003f8e870 */
[----:B------:R-:W-:Y:S01]  /*52f0*/  UISETP.GE.AND UP2, UPT, UR42, 0x1, UPT ;  /* 0x000000012a00788c */ /* 0x000fe2000bf46270 */
[----:B------:R-:W3:Y:S01]  /*5300*/  LDCU.64 UR22, c[0x0][0xb28] ;  /* 0x00016500ff1677ac */ /* 0x000ee20008000a00 */
[----:B------:R-:W-:-:S02]  /*5310*/  UISETP.NE.AND.EX UP6, UPT, UR29, URZ, UPT, UP6 ;  /* 0x000000ff1d00728c */ /* 0x000fc4000bfc5360 */
[----:B------:R-:W-:Y:S02]  /*5320*/  UPRMT UR38, UR10, 0x654, UR38 ;  /* 0x000006540a267896 */ /* 0x000fe40008000026 */
[----:B------:R-:W-:Y:S02]  /*5330*/  UPRMT UR39, UR10, 0x654, UR17 ;  /* 0x000006540a277896 */ /* 0x000fe40008000011 */
[----:B------:R-:W-:Y:S02]  /*5340*/  USHF.R.U32.HI UR41, URZ, UR33, UR41 ;  /* 0x00000021ff297299 */ /* 0x000fe40008011629 */
[----:B--2---:R-:W-:Y:S02]  /*5350*/  USHF.R.U32.HI UR40, URZ, UR43, UR40 ;  /* 0x0000002bff287299 */ /* 0x004fe40008011628 */
[----:B------:R-:W-:Y:S02]  /*5360*/  UISETP.NE.AND UP0, UPT, UR34, 0x1, UPT ;  /* 0x000000012200788c */ /* 0x000fe4000bf05270 */
[----:B-1----:R-:W-:-:S11]  /*5370*/  UISETP.NE.AND UP3, UPT, UR4, 0x1, UPT ;  /* 0x000000010400788c */ /* 0x002fd6000bf65270 */
.L_x_114:
[C---:B------:R-:W-:Y:S02]  /*5380*/  LEA R8, R10.reuse, UR21, 0x3 ;  /* 0x000000150a087c11 */ /* 0x040fe4000f8e18ff */
[----:B------:R-:W-:Y:S02]  /*5390*/  SHF.L.U32 R5, R9, 0x1f, RZ ;  /* 0x0000001f09057819 */ /* 0x000fe400000006ff */
[----:B------:R-:W-:Y:S02]  /*53a0*/  LEA R6, R10, UR21, 0x4 ;  /* 0x000000150a067c11 */ /* 0x000fe4000f8e20ff */
[----:B-1----:R-:W1:Y:S02]  /*53b0*/  SYNCS.PHASECHK.TRANS64.TRYWAIT P0, [R8+URZ+0x250], R5 ;  /* 0x00025005080075a7 */ /* 0x002e6400080011ff */
[----:B-1----:R-:W-:Y:S05]  /*53c0*/  @!P0 BRA `(.L_x_106) ;  /* 0x0000004800848947 */ /* 0x002fea0003800000 */
.L_x_230:
[----:B-1----:R-:W1:Y:S01]  /*53d0*/  LDS.128 R4, [R6+0x2e0] ;  /* 0x0002e00006047984 */ /* 0x002e620000000c00 */
[----:B------:R-:W-:Y:S01]  /*53e0*/  UISETP.GE.AND UP0, UPT, UR42, 0x1, UPT ;  /* 0x000000012a00788c */ /* 0x000fe2000bf06270 */
[----:B------:R-:W-:Y:S01]  /*53f0*/  @!PT LDS RZ, [RZ] ;  /* 0x00000000fffff984 */ /* 0x000fe20000000800 */
[----:B------:R-:W-:Y:S01]  /*5400*/  @!PT LDS RZ, [RZ] ;  /* 0x00000000fffff984 */ /* 0x000fe20000000800 */
[----:B------:R-:W-:Y:S01]  /*5410*/  @!PT LDS RZ, [RZ] ;  /* 0x00000000fffff984 */ /* 0x000fe20000000800 */
[----:B------:R-:W-:Y:S01]  /*5420*/  @!PT LDS RZ, [RZ] ;  /* 0x00000000fffff984 */ /* 0x000fe20000000800 */
[----:B------:R2:W-:Y:S06]  /*5430*/  MEMBAR.ALL.CTA ;  /* 0x0000000000007992 */ /* 0x0005ec0000008000 */
[----:B--2---:R-:W2:Y:S01]  /*5440*/  FENCE.VIEW.ASYNC.S ;  /* 0x00000000000073c6 */ /* 0x004ea20000000000 */
[----:B-1----:R-:W-:Y:S11]  /*5450*/  LOP3.LUT P0, RZ, R6, 0x1, RZ, 0xc0, !PT ;  /* 0x0000000106ff7812 */ /* 0x002ff6000780c0ff */
[----:B------:R-:W-:Y:S02]  /*5460*/  @!UPT UIADD3 URZ, UPT, UPT, URZ, URZ, URZ ;  /* 0x000000fffffff290 */ /* 0x000fe4000fffe0ff */
[----:B--2---:R-:W-:Y:S01]  /*5470*/  VOTEU.ANY UP2, P0 ;  /* 0x0000000000ff7886 */ /* 0x004fe20000040100 */
[----:B------:R-:W-:Y:S11]  /*5480*/  PLOP3.LUT P0, PT, PT, PT, UP2, 0x80, 0x8 ;  /* 0x000000000008781c */ /* 0x000ff60003f0f028 */
[----:B------:R-:W-:Y:S02]  /*5490*/  @!UPT UIADD3 URZ, UPT, UPT, URZ, URZ, URZ ;  /* 0x000000fffffff290 */ /* 0x000fe4000fffe0ff */
[----:B------:R-:W-:Y:S02]  /*54a0*/  @P0 SHF.R.U32.HI R0, RZ, 0x10, R5 ;  /* 0x00000010ff000819 */ /* 0x000fe40000011605 */
[----:B------:R-:W-:Y:S02]  /*54b0*/  @P0 MOV R2, R4 ;  /* 0x0000000400020202 */ /* 0x000fe40000000f00 */
[----:B------:R-:W-:Y:S01]  /*54c0*/  @P0 R2UR UR4, R0 ;  /* 0x00000000000402ca */ /* 0x000fe200000e0000 */
[----:B------:R-:W-:Y:S01]  /*54d0*/  VIADD R0, R8, 0x260 ;  /* 0x0000026008007836 */ /* 0x000fe20000000000 */
[----:B------:R-:W-:Y:S02]  /*54e0*/  @P0 LOP3.LUT R4, R5, 0xffff, RZ, 0xc0, !PT ;  /* 0x0000ffff05040812 */ /* 0x000fe400078ec0ff */
[----:B------:R-:W-:Y:S02]  /*54f0*/  @P0 R2UR UR6, R2 ;  /* 0x00000000020602ca */ /* 0x000fe400000e0000 */
[----:B------:R-:W-:Y:S02]  /*5500*/  PRMT R0, RZ, 0x654, R0 ;  /* 0x00000654ff007816 */ /* 0x000fe40000000000 */
[----:B------:R-:W-:Y:S02]  /*5510*/  @P0 R2UR UR5, R4 ;  /* 0x00000000040502ca */ /* 0x000fe400000e0000 */
[----:B------:R1:W-:Y:S03]  /*5520*/  SYNCS.ARRIVE.TRANS64.RED.A1T0 RZ, [R0+URZ], RZ ;  /* 0x000000ff00ff79a7 */ /* 0x0003e600081004ff */
[----:B------:R-:W-:Y:S04]  /*5530*/  @UP2 UMOV UR26, UR4 ;  /* 0x00000004001a2c82 */ /* 0x000fe80008000000 */
[----:B------:R-:W-:Y:S04]  /*5540*/  @UP2 UMOV UR14, UR6 ;  /* 0x00000006000e2c82 */ /* 0x000fe80008000000 */
[----:B------:R-:W-:Y:S01]  /*5550*/  @UP2 UMOV UR13, UR5 ;  /* 0x00000005000d2c82 */ /* 0x000fe20008000000 */
[----:B------:R-:W-:Y:S05]  /*5560*/  BRA.U !UP0, `(.L_x_107) ;  /* 0x0000000108c07547 */ /* 0x000fea000b800000 */
[----:B------:R-:W-:Y:S02]  /*5570*/  UIMAD.WIDE.U32 UR8, UR13, UR35, URZ ;  /* 0x000000230d0872a5 */ /* 0x000fe4000f8e00ff */
[----:B------:R-:W-:Y:S02]  /*5580*/  UP2UR UR12, UPR, URZ, 0x4 ;  /* 0x00000004ff0c7883 */ /* 0x000fe40008000000 */
[----:B------:R-:W-:Y:S02]  /*5590*/  UISETP.NE.AND UP2, UPT, UR34, 0x1, UPT ;  /* 0x000000012200788c */ /* 0x000fe4000bf45270 */
[----:B------:R-:W-:Y:S02]  /*55a0*/  UIMAD.WIDE.U32 UR10, UR14, UR32, URZ ;  /* 0x000000200e0a72a5 */ /* 0x000fe4000f8e00ff */
[----:B------:R-:W-:Y:S02]  /*55b0*/  USEL UR4, UR27, UR40, !UP2 ;  /* 0x000000281b047287 */ /* 0x000fe4000d000000 */
[----:B------:R-:W-:Y:S02]  /*55c0*/  UISETP.NE.AND UP0, UPT, UR15, 0x1, UPT ;  /* 0x000000010f00788c */ /* 0x000fe4000bf05270 */
[----:B------:R-:W-:Y:S02]  /*55d0*/  UP2UR UR16, UPR, URZ, 0x2 ;  /* 0x00000002ff107883 */ /* 0x000fe40008000000 */
[----:B------:R-:W-:Y:S02]  /*55e0*/  UISETP.NE.AND UP1, UPT, UR42, 0x1, UPT ;  /* 0x000000012a00788c */ /* 0x000fe4000bf25270 */
[----:B---3--:R-:W-:Y:S02]  /*55f0*/  UIMAD.WIDE.U32 UR18, UR4, UR22, URZ ;  /* 0x00000016041272a5 */ /* 0x008fe4000f8e00ff */
[----:B------:R-:W-:Y:S01]  /*5600*/  USEL UR7, UR31, UR41, !UP0 ;  /* 0x000000291f077287 */ /* 0x000fe2000c000000 */
[----:B------:R-:W-:Y:S02]  /*5610*/  UMOV UR5, UR9 ;  /* 0x0000000900057c82 */ /* 0x000fe40008000000 */
[----:B------:R-:W-:Y:S02]  /*5620*/  USHF.R.U32.HI UR6, URZ, UR43, UR5 ;  /* 0x0000002bff067299 */ /* 0x000fe40008011605 */
[----:B------:R-:W-:Y:S02]  /*5630*/  UIMAD.WIDE.U32 UR24, UR7, UR22, URZ ;  /* 0x00000016071872a5 */ /* 0x000fe4000f8e00ff */
[----:B------:R-:W-:Y:S02]  /*5640*/  USEL UR6, UR13, UR6, !UP2 ;  /* 0x000000060d067287 */ /* 0x000fe4000d000000 */
[----:B------:R-:W-:Y:S01]  /*5650*/  UISETP.NE.AND UP2, UPT, UR12, URZ, UPT ;  /* 0x000000ff0c00728c */ /* 0x000fe2000bf45270 */
[----:B------:R-:W-:Y:S01]  /*5660*/  UMOV UR5, UR11 ;  /* 0x0000000b00057c82 */ /* 0x000fe20008000000 */
[----:B------:R-:W-:Y:S02]  /*5670*/  UIMAD.WIDE.U32 UR10, UR6, UR22, URZ ;  /* 0x00000016060a72a5 */ /* 0x000fe4000f8e00ff */
[----:B------:R-:W-:Y:S03]  /*5680*/  USHF.R.U32.HI UR8, URZ, UR33, UR5 ;  /* 0x00000021ff087299 */ /* 0x000fe60008011605 */
[----:B------:R-:W-:Y:S02]  /*5690*/  UMOV UR5, UR19 ;  /* 0x0000001300057c82 */ /* 0x000fe40008000000 */
[----:B------:R-:W-:Y:S03]  /*56a0*/  @UP1 USHF.R.U32.HI UR4, URZ, UR23, UR5 ;  /* 0x00000017ff041299 */ /* 0x000fe60008011605 */
[----:B------:R-:W-:Y:S01]  /*56b0*/  UMOV UR5, UR25 ;  /* 0x0000001900057c82 */ /* 0x000fe20008000000 */
[----:B------:R-:W-:Y:S02]  /*56c0*/  UIMAD UR4, UR42, UR4, URZ ;  /* 0x000000042a0472a4 */ /* 0x000fe4000f8e02ff */
[----:B------:R-:W-:Y:S02]  /*56d0*/  @UP1 USHF.R.U32.HI UR7, URZ, UR23, UR5 ;  /* 0x00000017ff071299 */ /* 0x000fe40008011605 */
[----:B------:R-:W-:Y:S02]  /*56e0*/  USEL UR5, UR14, UR8, !UP0 ;  /* 0x000000080e057287 */ /* 0x000fe4000c000000 */
[----:B------:R-:W-:Y:S02]  /*56f0*/  UIMAD UR8, UR42, UR7, URZ ;  /* 0x000000072a0872a4 */ /* 0x000fe4000f8e02ff */
[----:B------:R-:W-:Y:S03]  /*5700*/  UISETP.GE.AND UP0, UPT, UR6, UR4, UPT ;  /* 0x000000040600728c */ /* 0x000fe6000bf06270 */
[----:B------:R-:W-:Y:S01]  /*5710*/  UMOV UR4, UR11 ;  /* 0x0000000b00047c82 */ /* 0x000fe20008000000 */
[----:B------:R-:W-:Y:S02]  /*5720*/  UISETP.GE.OR UP0, UPT, UR5, UR8, UP0 ;  /* 0x000000080500728c */ /* 0x000fe40008706670 */
[----:B------:R-:W-:Y:S02]  /*5730*/  USHF.R.U32.HI UR4, URZ, UR23, UR4 ;  /* 0x00000017ff047299 */ /* 0x000fe40008011604 */
[----:B------:R-:W-:Y:S02]  /*5740*/  UIMAD.WIDE.U32 UR8, UR5, UR22, URZ ;  /* 0x00000016050872a5 */ /* 0x000fe4000f8e00ff */
[----:B------:R-:W-:Y:S04]  /*5750*/  USEL UR10, UR6, UR4, !UP1 ;  /* 0x00000004060a7287 */ /* 0x000fe8000c800000 */
[----:B------:R-:W-:Y:S01]  /*5760*/  UIADD3 UR11, UPT, UPT, -UR10, URZ, URZ ;  /* 0x000000ff0a0b7290 */ /* 0x000fe2000fffe1ff */
[----:B------:R-:W-:Y:S02]  /*5770*/  @!UP0 UMOV UR4, UR9 ;  /* 0x0000000900048c82 */ /* 0x000fe40008000000 */
[----:B------:R-:W-:Y:S02]  /*5780*/  @!UP0 USHF.R.U32.HI UR4, URZ, UR23, UR4 ;  /* 0x00000017ff048299 */ /* 0x000fe40008011604 */
[----:B------:R-:W-:Y:S02]  /*5790*/  UIMAD UR8, UR42, UR11, UR6 ;  /* 0x0000000b2a0872a4 */ /* 0x000fe4000f8e0206 */
[----:B------:R-:W-:Y:S02]  /*57a0*/  @!UP0 USEL UR4, UR5, UR4, !UP1 ;  /* 0x0000000405048287 */ /* 0x000fe4000c800000 */
[----:B------:R-:W-:Y:S02]  /*57b0*/  UISETP.NE.AND UP1, UPT, UR16, URZ, UPT ;  /* 0x000000ff1000728c */ /* 0x000fe4000bf25270 */
[----:B------:R-:W-:Y:S02]  /*57c0*/  @!UP0 UIMAD UR8, UR7, UR8, UR4 ;  /* 0x00000008070882a4 */ /* 0x000fe4000f8e0204 */
[----:B------:R-:W-:Y:S02]  /*57d0*/  @!UP0 UIADD3 UR9, UPT, UPT, UR10, -UR4, URZ ;  /* 0x800000040a098290 */ /* 0x000fe4000fffe0ff */
[----:B------:R-:W-:Y:S02]  /*57e0*/  UIADD3 UR4, UPT, UPT, -UR5, URZ, URZ ;  /* 0x000000ff05047290 */ /* 0x000fe4000fffe1ff */
[----:B------:R-:W-:Y:S02]  /*57f0*/  UIADD3 UR7, UPT, UPT, -UR6, URZ, URZ ;  /* 0x000000ff06077290 */ /* 0x000fe4000fffe1ff */
[----:B------:R-:W-:Y:S02]  /*5800*/  @!UP0 UIMAD UR6, UR9, UR42, UR5 ;  /* 0x0000002a090682a4 */ /* 0x000fe4000f8e0205 */
[----:B------:R-:W-:Y:S02]  /*5810*/  UIMAD UR14, UR15, UR4, UR14 ;  /* 0x000000040f0e72a4 */ /* 0x000fe4000f8e020e */
[----:B------:R-:W-:Y:S01]  /*5820*/  UIMAD UR13, UR34, UR7, UR13 ;  /* 0x00000007220d72a4 */ /* 0x000fe2000f8e020d */
[----:B------:R-:W-:Y:S02]  /*5830*/  @!UP0 UMOV UR5, UR8 ;  /* 0x0000000800058c82 */ /* 0x000fe40008000000 */
[----:B------:R-:W-:Y:S02]  /*5840*/  UIMAD UR14, UR5, UR15, UR14 ;  /* 0x0000000f050e72a4 */ /* 0x000fe4000f8e020e */
[----:B------:R-:W-:Y:S11]  /*5850*/  UIMAD UR13, UR6, UR34, UR13 ;  /* 0x00000022060d72a4 */ /* 0x000ff6000f8e020d */
[----:B------:R-:W-:Y:S01]  /*5860*/  @!UPT UIADD3 URZ, UPT, UPT, URZ, URZ, URZ ;  /* 0x000000fffffff290 */ /* 0x000fe2000fffe0ff */
.L_x_107:
[----:B------:R-:W2:Y:S01]  /*5870*/  @!UP3 LDCU.128 UR8, c[0x0][0xb10] ;  /* 0x00016200ff08b7ac */ /* 0x000ea20008000c00 */
[----:B------:R-:W-:Y:S02]  /*5880*/  ISETP.NE.U32.AND P0, PT, RZ, UR28, PT ;  /* 0x0000001cff007c0c */ /* 0x000fe4000bf05070 */
[----:B------:R-:W-:Y:S02]  /*5890*/  SHF.L.U32 R4, R11, 0x1f, RZ ;  /* 0x0000001f0b047819 */ /* 0x000fe400000006ff */
[----:B------:R-:W-:Y:S01]  /*58a0*/  ISETP.NE.AND.EX P0, PT, RZ, UR29, PT, P0 ;  /* 0x0000001dff007c0c */ /* 0x000fe2000bf05300 */
[----:B------:R-:W4:Y:S01]  /*58b0*/  @!UP3 LDCU UR5, c[0x0][0xb0c] ;  /* 0x00016180ff05b7ac */ /* 0x000f220008000800 */
[----:B------:R-:W-:Y:S02]  /*58c0*/  USHF.L.U32 UR19, UR20, 0x6, URZ ;  /* 0x0000000614137899 */ /* 0x000fe400080006ff */
[----:B------:R-:W-:Y:S02]  /*58d0*/  USHF.L.U32 UR18, UR30, 0x7, URZ ;  /* 0x000000071e127899 */ /* 0x000fe400080006ff */
[----:B--2---:R-:W-:Y:S07]  /*58e0*/  UIMAD.WIDE.U32 UR6, UR14, UR8, URZ ;  /* 0x000000080e0672a5 */ /* 0x004fee000f8e00ff */
[----:B------:R-:W-:Y:S01]  /*58f0*/  @!UP3 UMOV UR4, UR7 ;  /* 0x000000070004bc82 */ /* 0x000fe20008000000 */
[----:B----4-:R-:W-:Y:S02]  /*5900*/  @!UP3 UISETP.NE.AND UP0, UPT, UR5, 0x1, UPT ;  /* 0x000000010500b88c */ /* 0x010fe4000bf05270 */
[----:B------:R-:W-:Y:S02]  /*5910*/  @!UP3 USHF.R.U32.HI UR4, URZ, UR9, UR4 ;  /* 0x00000009ff04b299 */ /* 0x000fe40008011604 */
[----:B------:R-:W-:Y:S02]  /*5920*/  UIMAD.WIDE.U32 UR6, UR13, UR11, URZ ;  /* 0x0000000b0d0672a5 */ /* 0x000fe4000f8e00ff */
[----:B------:R-:W-:Y:S02]  /*5930*/  @!UP3 USEL UR8, UR14, UR4, !UP0 ;  /* 0x000000040e08b287 */ /* 0x000fe4000c000000 */
[----:B------:R-:W-:Y:S03]  /*5940*/  @!UP3 UISETP.NE.AND UP0, UPT, UR10, 0x1, UPT ;  /* 0x000000010a00b88c */ /* 0x000fe6000bf05270 */
[----:B------:R-:W-:Y:S02]  /*5950*/  @!UP3 UMOV UR6, UR7 ;  /* 0x000000070006bc82 */ /* 0x000fe40008000000 */
[----:B------:R-:W2:Y:S02]  /*5960*/  @!UP3 LDCU UR4, c[0x0][0xb20] ;  /* 0x00016400ff04b7ac */ /* 0x000ea40008000800 */
[----:B--2---:R-:W-:Y:S04]  /*5970*/  @!UP3 USHF.R.U32.HI UR6, URZ, UR4, UR6 ;  /* 0x00000004ff06b299 */ /* 0x004fe80008011606 */
[----:B------:R-:W-:Y:S04]  /*5980*/  @!UP3 USEL UR6, UR13, UR6, !UP0 ;  /* 0x000000060d06b287 */ /* 0x000fe8000c000000 */
[----:B------:R-:W-:Y:S02]  /*5990*/  @!UP3 UIADD3 UR4, UPT, UPT, -UR8, UR6, URZ ;  /* 0x000000060804b290 */ /* 0x000fe4000fffe1ff */
[----:B------:R-:W-:Y:S02]  /*59a0*/  @!UP3 UIADD3 UR6, UPT, UPT, UR8, -UR6, URZ ;  /* 0x800000060806b290 */ /* 0x000fe4000fffe0ff */
[----:B------:R-:W-:Y:S02]  /*59b0*/  @!UP3 UIMAD UR14, UR4, UR5, UR14 ;  /* 0x00000005040eb2a4 */ /* 0x000fe4000f8e020e */
[----:B------:R-:W-:Y:S01]  /*59c0*/  @!UP3 UIMAD UR13, UR6, UR10, UR13 ;  /* 0x0000000a060db2a4 */ /* 0x000fe2000f8e020d */
[----:B------:R-:W-:Y:S11]  /*59d0*/  BRA.U UP4, `(.L_x_108) ;  /* 0x0000000104107547 */ /* 0x000ff6000b800000 */
[----:B-1----:R-:W-:Y:S04]  /*59e0*/  MOV R0, UR37 ;  /* 0x0000002500007c02 */ /* 0x002fe80008000f00 */
[----:B------:R-:W-:Y:S04]  /*59f0*/  SHF.L.U32 R5, R0, 0x1f, RZ ;  /* 0x0000001f00057819 */ /* 0x000fe800000006ff */
[----:B------:R-:W1:Y:S02]  /*5a00*/  SYNCS.PHASECHK.TRANS64.TRYWAIT P1, [UR21+0x248], R5 ;  /* 0x00024805ff0075a7 */ /* 0x000e640008021115 */
[----:B-1----:R-:W-:Y:S05]  /*5a10*/  @!P1 BRA `(.L_x_109) ;  /* 0x0000004400049947 */ /* 0x002fea0003800000 */
.L_x_108:
[----:B------:R-:W-:Y:S05]  /*5a20*/  BRA.U !UP6, `(.L_x_110) ;  /* 0x000000010e387547 */ /* 0x000fea000b800000 */
[----:B------:R-:W-:Y:S01]  /*5a30*/  UPLOP3.LUT UP1, UPT, UPT, UPT, UP5, 0x80, 0x8 ;  /* 0x000000000008789c */ /* 0x000fe20003f2f050 */
[----:B-1----:R-:W-:Y:S01]  /*5a40*/  HFMA2 R0, -RZ, RZ, 0, 5.9604644775390625e-08 ;  /* 0x00000001ff007431 */ /* 0x002fe200000001ff */
[----:B------:R-:W1:Y:S01]  /*5a50*/  LDCU.64 UR8, c[0x0][0x358] ;  /* 0x00006b00ff0877ac */ /* 0x000e620008000a00 */
[----:B------:R-:W-:Y:S03]  /*5a60*/  IMAD.MOV.U32 R84, RZ, RZ, 0x1 ;  /* 0x00000001ff547424 */ /* 0x000fe600078e00ff */
[----:B------:R-:W-:Y:S05]  /*5a70*/  PLOP3.LUT P1, PT, PT, PT, UP1, 0x80, 0x8 ;  /* 0x000000000008781c */ /* 0x000fea0003f2f018 */
[----:B------:R-:W2:Y:S01]  /*5a80*/  @UP1 LDCU.64 UR4, c[0x0][0x888] ;  /* 0x00011100ff0417ac */ /* 0x000ea20008000a00 */
[----:B------:R-:W-:Y:S07]  /*5a90*/  @UP1 UIMAD UR6, UR36, UR28, URZ ;  /* 0x0000001c240612a4 */ /* 0x000fee000f8e02ff */
[----:B------:R-:W-:Y:S01]  /*5aa0*/  @!P1 PRMT R84, R0, 0x7610, R84 ;  /* 0x0000761000549816 */ /* 0x000fe20000000054 */
[----:B--2---:R-:W-:Y:S06]  /*5ab0*/  @UP1 UIMAD.WIDE UR4, UR6, 0x4, UR4 ;  /* 0x00000004060418a5 */ /* 0x004fec000f8e0204 */
[----:B------:R-:W-:Y:S01]  /*5ac0*/  IMAD.U32 R6, RZ, RZ, UR4 ;  /* 0x00000004ff067e24 */ /* 0x000fe2000f8e00ff */
[----:B------:R-:W-:Y:S04]  /*5ad0*/  MOV R7, UR5 ;  /* 0x0000000500077c02 */ /* 0x000fe80008000f00 */
[----:B------:R-:W2:Y:S01]  /*5ae0*/  @!UP1 LDCU UR4, c[0x0][0x880] ;  /* 0x00011000ff0497ac */ /* 0x000ea20008000800 */
[----:B-1---5:R4:W5:Y:S02]  /*5af0*/  @P1 LDG.E R41, desc[UR8][R6.64] ;  /* 0x0000000806291981 */ /* 0x022964000c1e1900 */
[----:B--2-4-:R-:W-:Y:S07]  /*5b00*/  @!P1 IMAD.U32 R41, RZ, RZ, UR4 ;  /* 0x00000004ff299e24 */ /* 0x014fee000f8e00ff */
.L_x_110:
[----:B-----5:R-:W-:Y:S01]  /*5b10*/  @!P0 FSETP.EQ.AND P2, PT, R41, RZ, PT ;  /* 0x000000ff2900820b */ /* 0x020fe20003f42000 */
[----:B------:R-:W-:Y:S01]  /*5b20*/  @!UPT UIADD3 URZ, UPT, UPT, URZ, URZ, URZ ;  /* 0x000000fffffff290 */ /* 0x000fe2000fffe0ff */
[----:B------:R-:W-:Y:S11]  /*5b30*/  @!P0 BRA `(.L_x_111) ;  /* 0x0000000000148947 */ /* 0x000ff60003800000 */
[----:B------:R-:W-:Y:S02]  /*5b40*/  LOP3.LUT P0, RZ, R84, 0xff, RZ, 0xc0, !PT ;  /* 0x000000ff54ff7812 */ /* 0x000fe4000780c0ff */
[----:B------:R-:W-:Y:S04]  /*5b50*/  PLOP3.LUT P2, PT, PT, PT, UP1, 0x80, 0x8 ;  /* 0x000000000008781c */ /* 0x000fe80003f4f018 */
[----:B------:R-:W-:Y:S07]  /*5b60*/  PLOP3.LUT P2, PT, P2, PT, PT, 0x8, 0x80 ;  /* 0x000000000080781c */ /* 0x000fee000174e170 */
[----:B------:R-:W-:Y:S11]  /*5b70*/  @P0 FSETP.EQ.AND P2, PT, R41, RZ, PT ;  /* 0x000000ff2900020b */ /* 0x000ff60003f42000 */
[----:B------:R-:W-:Y:S02]  /*5b80*/  @!UPT UIADD3 URZ, UPT, UPT, URZ, URZ, URZ ;  /* 0x000000fffffff290 */ /* 0x000fe4000fffe0ff */
.L_x_111:
[----:B------:R-:W2:Y:S01]  /*5b90*/  SYNCS.PHASECHK.TRANS64.TRYWAIT P0, [UR21+0x230], R4 ;  /* 0x00023004ff0075a7 */ /* 0x000ea20008001115 */
[----:B------:R-:W-:Y:S04]  /*5ba0*/  ELECT P1, URZ, PT ;  /* 0x0000000000ff782f */ /* 0x000fe80003820000 */
[----:B------:R-:W-:Y:S01]  /*5bb0*/  PLOP3.LUT P1, PT, P2, P1, PT, 0xf2, 0x2f ;  /* 0x00000000002f781c */ /* 0x000fe20001723e72 */
[----:B------:R-:W-:Y:S01]  /*5bc0*/  @!UPT UIADD3 URZ, UPT, UPT, URZ, URZ, URZ ;  /* 0x000000fffffff290 */ /* 0x000fe2000fffe0ff */
[----:B--2---:R-:W-:Y:S11]  /*5bd0*/  @!P0 BRA `(.L_x_112) ;  /* 0x0000004000ac8947 */ /* 0x004ff60003800000 */
.L_x_233:
[----:B------:R-:W-:Y:S01]  /*5be0*/  @!P1 IADD3 R2, P0, PT, R12, 0x580, RZ ;  /* 0x000005800c029810 */ /* 0x000fe20007f1e0ff */
[----:B------:R-:W-:Y:S01]  /*5bf0*/  VOTEU.ALL UP0, P1 ;  /* 0x0000000000ff7886 */ /* 0x000fe20000800000 */
[----:B------:R-:W-:Y:S01]  /*5c00*/  UMOV UR6, 0x0 ;  /* 0x0000000000067882 */ /* 0x000fe20000000000 */
[----:B------:R-:W-:Y:S01]  /*5c10*/  UMOV UR7, 0x10000000 ;  /* 0x1000000000077882 */ /* 0x000fe20000000000 */
[----:B------:R-:W-:Y:S01]  /*5c20*/  @!P1 R2UR UR5, R2 ;  /* 0x00000000020592ca */ /* 0x000fe200000e0000 */
[----:B-1----:R-:W-:Y:S01]  /*5c30*/  @!P1 IMAD.X R0, RZ, RZ, R13, P0 ;  /* 0x000000ffff009224 */ /* 0x002fe200000e060d */
[----:B------:R-:W-:Y:S01]  /*5c40*/  @!UP0 UIADD3 UR16, UPT, UPT, UR21, 0x400, URZ ;  /* 0x0000040015108890 */ /* 0x000fe2000fffe0ff */
[----:B------:R-:W-:Y:S01]  /*5c50*/  VIADD R10, R10, 0x1 ;  /* 0x000000010a0a7836 */ /* 0x000fe20000000000 */
[----:B------:R-:W-:Y:S01]  /*5c60*/  VOTEU.ALL UP0, P1 ;  /* 0x0000000000ff7886 */ /* 0x000fe20000800000 */
[----:B------:R-:W-:Y:S01]  /*5c70*/  UMOV UR20, UR36 ;  /* 0x0000002400147c82 */ /* 0x000fe20008000000 */
[----:B------:R-:W-:Y:S01]  /*5c80*/  @!P1 R2UR UR4, R0 ;  /* 0x00000000000492ca */ /* 0x000fe200000e0000 */
[----:B------:R-:W-:Y:S06]  /*5c90*/  @!P1 IMAD.MOV.U32 R0, RZ, RZ, 0x1000 ;  /* 0x00001000ff009424 */ /* 0x000fec00078e00ff */
[----:B------:R-:W-:Y:S06]  /*5ca0*/  IMAD.U32 R6, RZ, RZ, UR5 ;  /* 0x00000005ff067e24 */ /* 0x000fec000f8e00ff */
[----:B------:R-:W-:Y:S01]  /*5cb0*/  IMAD.U32 R7, RZ, RZ, UR4 ;  /* 0x00000004ff077e24 */ /* 0x000fe2000f8e00ff */
[----:B------:R-:W-:Y:S04]  /*5cc0*/  @!P1 R2UR UR4, R6 ;  /* 0x00000000060492ca */ /* 0x000fe800000e0000 */
[----:B------:R-:W-:Y:S11]  /*5cd0*/  @!P1 R2UR UR5, R7 ;  /* 0x00000000070592ca */ /* 0x000ff600000e0000 */
[----:B------:R-:W-:Y:S02]  /*5ce0*/  @!UPT UIADD3 URZ, UPT, UPT, URZ, URZ, URZ ;  /* 0x000000fffffff290 */ /* 0x000fe4000fffe0ff */
[----:B------:R1:W-:Y:S01]  /*5cf0*/  @!UP0 UTMALDG.3D [UR16], [UR4], desc[UR6] ;  /* 0x00000610040085b4 */ /* 0x0003e20008011000 */
[----:B------:R1:W-:Y:S01]  /*5d00*/  @!P1 SYNCS.ARRIVE.TRANS64.RED.A0TR RZ, [UR21+0x220], R0 ;  /* 0x00022000ffff99a7 */ /* 0x0003e20008300415 */
[----:B------:R-:W-:Y:S01]  /*5d10*/  SYNCS.ARRIVE.TRANS64.RED.A1T0 RZ, [UR39], RZ ;  /* 0x000000ffffff79a7 */ /* 0x000fe20008100427 */
[----:B------:R-:W2:Y:S02]  /*5d20*/  SYNCS.PHASECHK.TRANS64.TRYWAIT P0, [UR21+0x238], R4 ;  /* 0x00023804ff0075a7 */ /* 0x000ea40008001115 */
[----:B-12---:R-:W-:Y:S05]  /*5d30*/  @!P0 BRA `(.L_x_113) ;  /* 0x00000040006c8947 */ /* 0x006fea0003800000 */
.L_x_235:
[----:B------:R-:W-:Y:S01]  /*5d40*/  @!P1 IADD3 R2, P0, PT, R12, 0x580, RZ ;  /* 0x000005800c029810 */ /* 0x000fe20007f1e0ff */
[----:B------:R-:W-:Y:S01]  /*5d50*/  VOTEU.ALL UP0, P1 ;  /* 0x0000000000ff7886 */ /* 0x000fe20000800000 */
[----:B------:R-:W-:Y:S01]  /*5d60*/  UMOV UR6, 0x0 ;  /* 0x0000000000067882 */ /* 0x000fe20000000000 */
[----:B------:R-:W-:Y:S01]  /*5d70*/  UMOV UR7, 0x10000000 ;  /* 0x1000000000077882 */ /* 0x000fe20000000000 */
[----:B------:R-:W-:Y:S01]  /*5d80*/  @!P1 R2UR UR5, R2 ;  /* 0x00000000020592ca */ /* 0x000fe200000e0000 */
[----:B------:R-:W-:Y:S01]  /*5d90*/  @!P1 IMAD.X R0, RZ, RZ, R13, P0 ;  /* 0x000000ffff009224 */ /* 0x000fe200000e060d */
[----:B------:R-:W-:Y:S01]  /*5da0*/  @!UP0 UIADD3 UR10, UPT, UPT, UR18, 0x40, URZ ;  /* 0x00000040120a8890 */ /* 0x000fe2000fffe0ff */
[----:B------:R-:W-:Y:S01]  /*5db0*/  ISETP.NE.AND P0, PT, R10, 0x2, PT ;  /* 0x000000020a00780c */ /* 0x000fe20003f05270 */
[----:B------:R-:W-:Y:S01]  /*5dc0*/  @!UP0 UIADD3 UR8, UPT, UPT, UR21, 0x1400, URZ ;  /* 0x0000140015088890 */ /* 0x000fe2000fffe0ff */
[----:B------:R-:W-:Y:S01]  /*5dd0*/  LOP3.LUT R11, R11, 0x1, RZ, 0x3c, !PT ;  /* 0x000000010b0b7812 */ /* 0x000fe200078e3cff */
[----:B------:R-:W-:Y:S01]  /*5de0*/  @!UP0 UIADD3 UR9, UPT, UPT, UR21, 0x228, URZ ;  /* 0x0000022815098890 */ /* 0x000fe2000fffe0ff */
[----:B------:R-:W-:Y:S01]  /*5df0*/  @!P1 R2UR UR4, R0 ;  /* 0x00000000000492ca */ /* 0x000fe200000e0000 */
[----:B------:R-:W-:Y:S01]  /*5e00*/  VOTEU.ALL UP0, P1 ;  /* 0x0000000000ff7886 */ /* 0x000fe20000800000 */
[----:B------:R-:W-:Y:S01]  /*5e10*/  UMOV UR11, UR19 ;  /* 0x00000013000b7c82 */ /* 0x000fe20008000000 */
[----:B------:R-:W-:Y:S01]  /*5e20*/  UMOV UR12, UR36 ;  /* 0x00000024000c7c82 */ /* 0x000fe20008000000 */
[----:B------:R-:W-:Y:S01]  /*5e30*/  SEL R0, RZ, 0x1, P0 ;  /* 0x00000001ff007807 */ /* 0x000fe20000000000 */
[----:B------:R-:W-:Y:S01]  /*5e40*/  UIADD3 UR30, UPT, UPT, UR13, UR59, URZ ;  /* 0x0000003b0d1e7290 */ /* 0x000fe2000fffe0ff */
[----:B-1----:R-:W-:Y:S01]  /*5e50*/  IMAD.U32 R4, RZ, RZ, UR5 ;  /* 0x00000005ff047e24 */ /* 0x002fe2000f8e00ff */
[----:B------:R-:W-:Y:S01]  /*5e60*/  SEL R10, R10, RZ, P0 ;  /* 0x000000ff0a0a7207 */ /* 0x000fe20000000000 */
[----:B------:R-:W-:Y:S01]  /*5e70*/  UIADD3 UR20, UPT, UPT, UR14, UR62, URZ ;  /* 0x0000003e0e147290 */ /* 0x000fe2000fffe0ff */
[----:B------:R-:W-:Y:S01]  /*5e80*/  LOP3.LUT R9, R9, R0, RZ, 0x3c, !PT ;  /* 0x0000000009097212 */ /* 0x000fe200078e3cff */
[----:B------:R-:W-:Y:S01]  /*5e90*/  UMOV UR36, UR26 ;  /* 0x0000001a00247c82 */ /* 0x000fe20008000000 */
[----:B------:R-:W-:Y:S02]  /*5ea0*/  UPLOP3.LUT UP4, UPT, UPT, UPT, UPT, 0x80, 0x8 ;  /* 0x000000000008789c */ /* 0x000fe40003f8f070 */
[----:B------:R-:W-:Y:S01]  /*5eb0*/  IMAD.U32 R5, RZ, RZ, UR4 ;  /* 0x00000004ff057e24 */ /* 0x000fe2000f8e00ff */
[----:B------:R-:W-:Y:S04]  /*5ec0*/  @!P1 R2UR UR4, R4 ;  /* 0x00000000040492ca */ /* 0x000fe800000e0000 */
[----:B------:R-:W-:Y:S11]  /*5ed0*/  @!P1 R2UR UR5, R5 ;  /* 0x00000000050592ca */ /* 0x000ff600000e0000 */
[----:B------:R-:W-:Y:S02]  /*5ee0*/  @!UPT UIADD3 URZ, UPT, UPT, URZ, URZ, URZ ;  /* 0x000000fffffff290 */ /* 0x000fe4000fffe0ff */
[----:B------:R1:W-:Y:S01]  /*5ef0*/  @!UP0 UTMALDG.3D [UR8], [UR4], desc[UR6] ;  /* 0x00000608040085b4 */ /* 0x0003e20008011000 */
[----:B------:R1:W-:Y:S01]  /*5f00*/  @!P1 SYNCS.ARRIVE.TRANS64.RED.A0TR RZ, [UR21+0x228], R3 ;  /* 0x00022803ffff99a7 */ /* 0x0003e20008300415 */
[----:B------:R-:W-:Y:S01]  /*5f10*/  SYNCS.ARRIVE.TRANS64.RED.A1T0 RZ, [UR38], RZ ;  /* 0x000000ffffff79a7 */ /* 0x000fe20008100426 */
[----:B------:R-:W-:Y:S05]  /*5f20*/  BRA.U UP2, `(.L_x_114) ;  /* 0xfffffff502147547 */ /* 0x000fea000b83ffff */
[----:B-1----:R-:W-:-:S04]  /*5f30*/  SHF.L.U32 R3, R11, 0x1f, RZ ;  /* 0x0000001f0b037819 */ /* 0x002fc800000006ff */
[----:B------:R-:W1:Y:S02]  /*5f40*/  SYNCS.PHASECHK.TRANS64.TRYWAIT P0, [UR21+0x230], R3 ;  /* 0x00023003ff0075a7 */ /* 0x000e640008001115 */
[----:B-1----:R-:W-:Y:S05]  /*5f50*/  @!P0 BRA `(.L_x_115) ;  /* 0x0000003c00fc8947 */ /* 0x002fea0003800000 */
.L_x_237:
[----:B-1----:R-:W-:-:S07]  /*5f60*/  MOV R0, UR21 ;  /* 0x0000001500007c02 */ /* 0x002fce0008000f00 */
.L_x_116:
[----:B-1----:R-:W-:-:S04]  /*5f70*/  SHF.L.U32 R3, R11, 0x1f, RZ ;  /* 0x0000001f0b037819 */ /* 0x002fc800000006ff */
[----:B------:R1:W2:Y:S03]  /*5f80*/  SYNCS.PHASECHK.TRANS64.TRYWAIT P0, [R0+URZ+0x238], R3 ;  /* 0x00023803000075a7 */ /* 0x0002a600080011ff */
[----:B--2---:R-:W-:Y:S05]  /*5f90*/  @!P0 NANOSLEEP.SYNCS 0x989680 ;  /* 0x009896800000895d */ /* 0x004fea0003900000 */
[----:B------:R-:W2:Y:S02]  /*5fa0*/  @!P0 SYNCS.PHASECHK.TRANS64 P0, [R0+URZ+0x238], R3 ;  /* 0x00023803000085a7 */ /* 0x000ea400080010ff */
[----:B--23--:R-:W-:Y:S05]  /*5fb0*/  @P0 EXIT ;  /* 0x000000000000094d */ /* 0x00cfea0003800000 */
[----:B------:R-:W-:Y:S05]  /*5fc0*/  BRA `(.L_x_116) ;  /* 0xfffffffc00e87947 */ /* 0x000fea000383ffff */
.L_x_105:
[----:B------:R-:W-:-:S06]  /*5fd0*/  UISETP.GE.AND UP0, UPT, UR18, 0x4, UPT ;  /* 0x000000041200788c */ /* 0x000fcc000bf06270 */
[----:B------:R-:W-:-:S13]  /*5fe0*/  PLOP3.LUT P0, PT, PT, PT, UP0, 0x80, 0x8 ;  /* 0x000000000008781c */ /* 0x000fda0003f0f008 */
[----:B-1----:R-:W-:Y:S05]  /*5ff0*/  @!P0 EXIT ;  /* 0x000000000000894d */ /* 0x002fea0003800000 */
[----:B------:R-:W1:Y:S08]  /*6000*/  S2UR UR4, SR_CgaCtaId ;  /* 0x00000000000479c3 */ /* 0x000e700000008800 */
[----:B------:R-:W-:Y:S01]  /*6010*/  BAR.SYNC.DEFER_BLOCKING 0x6, 0xa0 ;  /* 0x0182800000007b1d */ /* 0x000fe20000010000 */
[C---:B------:R-:W-:Y:S01]  /*6020*/  IMAD.SHL.U32 R7, R93.reuse, 0x40, RZ ;  /* 0x000000405d077824 */ /* 0x040fe200078e00ff */
[C---:B------:R-:W-:Y:S01]  /*6030*/  LOP3.LUT R95, R93.reuse, 0x60, RZ, 0xc0, !PT ;  /* 0x000000605d5f7812 */ /* 0x040fe200078ec0ff */
[----:B------:R-:W-:-:S02]  /*6040*/  IMAD.SHL.U32 R4, R93, 0x20, RZ ;  /* 0x000000205d047824 */ /* 0x000fc400078e00ff */
[----:B------:R-:W-:Y:S02]  /*6050*/  HFMA2 R36, -RZ, RZ, 0, 0 ;  /* 0x00000000ff247431 */ /* 0x000fe400000001ff */
[----:B------:R-:W-:Y:S01]  /*6060*/  IMAD.SHL.U32 R6, R93, 0x2, RZ ;  /* 0x000000025d067824 */ /* 0x000fe200078e00ff */
[----:B------:R-:W-:Y:S01]  /*6070*/  UMOV UR44, 0x400 ;  /* 0x00000400002c7882 */ /* 0x000fe20000000000 */
[----:B------:R-:W2:Y:S01]  /*6080*/  LDC.64 R82, c[0x0][0x8b0] ;  /* 0x00022c00ff527b82 */ /* 0x000ea20000000a00 */
[----:B------:R-:W-:Y:S01]  /*6090*/  LOP3.LUT R5, R7, 0x180, RZ, 0xc0, !PT ;  /* 0x0000018007057812 */ /* 0x000fe200078ec0ff */
[----:B------:R-:W-:Y:S01]  /*60a0*/  IMAD.U32 R37, R93, 0x10000, RZ ;  /* 0x000100005d257824 */ /* 0x000fe200078e00ff */
[----:B------:R-:W-:Y:S01]  /*60b0*/  LOP3.LUT R4, R4, 0xc00, RZ, 0xc0, !PT ;  /* 0x00000c0004047812 */ /* 0x000fe200078ec0ff */
[----:B------:R-:W-:Y:S01]  /*60c0*/  IMAD.MOV.U32 R92, RZ, RZ, RZ ;  /* 0x000000ffff5c7224 */ /* 0x000fe200078e00ff */
[----:B------:R-:W-:Y:S01]  /*60d0*/  LOP3.LUT R6, R5, 0x20, R6, 0xf8, !PT ;  /* 0x0000002005067812 */ /* 0x000fe200078ef806 */
[----:B------:R-:W-:Y:S01]  /*60e0*/  IMAD.SHL.U32 R5, R93, 0x8, RZ ;  /* 0x000000085d057824 */ /* 0x000fe200078e00ff */
[----:B------:R-:W-:Y:S01]  /*60f0*/  LOP3.LUT R4, R4, 0x40, R7, 0xf8, !PT ;  /* 0x0000004004047812 */ /* 0x000fe200078ef807 */
[----:B------:R-:W3:Y:S01]  /*6100*/  LDC.64 R80, c[0x0][0x8a8] ;  /* 0x00022a00ff507b82 */ /* 0x000ee20000000a00 */
[----:B------:R-:W-:Y:S01]  /*6110*/  LOP3.LUT R37, R37, 0x600000, RZ, 0xc0, !PT ;  /* 0x0060000025257812 */ /* 0x000fe200078ec0ff */
[----:B------:R-:W-:Y:S01]  /*6120*/  IMAD.MOV.U32 R87, RZ, RZ, RZ ;  /* 0x000000ffff577224 */ /* 0x000fe200078e00ff */
[----:B------:R-:W-:-:S02]  /*6130*/  LOP3.LUT R5, R6, 0x30, R5, 0x78, !PT ;  /* 0x0000003006057812 */ /* 0x000fc400078e7805 */
[----:B------:R-:W-:Y:S02]  /*6140*/  CS2R R90, SRZ ;  /* 0x00000000005a7805 */ /* 0x000fe4000001ff00 */
[----:B------:R-:W-:Y:S01]  /*6150*/  LOP3.LUT R4, R4, 0x200, R7, 0xf8, !PT ;  /* 0x0000020004047812 */ /* 0x000fe200078ef807 */
[----:B------:R-:W-:Y:S01]  /*6160*/  IMAD.MOV.U32 R89, RZ, RZ, RZ ;  /* 0x000000ffff597224 */ /* 0x000fe200078e00ff */
[----:B------:R-:W-:Y:S01]  /*6170*/  LOP3.LUT R93, R93, 0x2, RZ, 0xc0, !PT ;  /* 0x000000025d5d7812 */ /* 0x000fe200078ec0ff */
[----:B-1----:R-:W-:Y:S01]  /*6180*/  ULEA UR44, UR4, UR44, 0x18 ;  /* 0x0000002c042c7291 */ /* 0x002fe2000f8ec0ff */
[----:B------:R-:W-:Y:S01]  /*6190*/  LOP3.LUT R71, R4, R5, RZ, 0xfc, !PT ;  /* 0x0000000504477212 */ /* 0x000fe200078efcff */
[----:B------:R-:W1:Y:S01]  /*61a0*/  LDCU UR57, c[0x0][0x370] ;  /* 0x00006e00ff3977ac */ /* 0x000e620008000800 */
[----:B------:R-:W-:Y:S01]  /*61b0*/  IADD3 R88, PT, PT, -R93, RZ, RZ ;  /* 0x000000ff5d587210 */ /* 0x000fe20007ffe1ff */
[----:B------:R-:W-:Y:S01]  /*61c0*/  UIADD3 UR4, UPT, UPT, UR44, 0x2400, URZ ;  /* 0x000024002c047890 */ /* 0x000fe2000fffe0ff */
[----:B------:R-:W4:Y:S04]  /*61d0*/  LDCU UR43, c[0x0][0xb0c] ;  /* 0x00016180ff2b77ac */ /* 0x000f280008000800 */
[----:B------:R-:W1:Y:S01]  /*61e0*/  LDS R0, [UR44+0x300] ;  /* 0x0003002cff007984 */ /* 0x000e620008000800 */
[----:B------:R-:W-:Y:S01]  /*61f0*/  IMAD.U32 R94, RZ, RZ, UR4 ;  /* 0x00000004ff5e7e24 */ /* 0x000fe2000f8e00ff */
[----:B------:R-:W1:Y:S01]  /*6200*/  LDCU UR39, c[0x0][0xb30] ;  /* 0x00016600ff2777ac */ /* 0x000e620008000800 */
[----:B------:R-:W1:Y:S01]  /*6210*/  LDCU.64 UR46, c[0x0][0x888] ;  /* 0x00011100ff2e77ac */ /* 0x000e620008000a00 */
[----:B------:R-:W1:Y:S01]  /*6220*/  LDCU.64 UR40, c[0x0][0xb28] ;  /* 0x00016500ff2877ac */ /* 0x000e620008000a00 */
[----:B------:R-:W1:Y:S01]  /*6230*/  LDCU.64 UR60, c[0x0][0x890] ;  /* 0x00011200ff3c77ac */ /* 0x000e620008000a00 */
[----:B------:R-:W1:Y:S01]  /*6240*/  LDCU.128 UR52, c[0x0][0xb10] ;  /* 0x00016200ff3477ac */ /* 0x000e620008000c00 */
[----:B------:R-:W1:Y:S01]  /*6250*/  LDCU UR56, c[0x0][0x374] ;  /* 0x00006e80ff3877ac */ /* 0x000e620008000800 */
[----:B------:R-:W-:Y:S01]  /*6260*/  UIADD3 UR63, UPT, UPT, UR44, 0x400, URZ ;  /* 0x000004002c3f7890 */ /* 0x000fe2000fffe0ff */
[----:B-1234-:R-:W-:-:S11]  /*6270*/  IMAD.IADD R37, R0, 0x1, R37 ;  /* 0x0000000100257824 */ /* 0x01efd600078e0225 */
.L_x_142:
[----:B------:R-:W-:Y:S02]  /*6280*/  LEA R3, R87, UR44, 0x3 ;  /* 0x0000002c57037c11 */ /* 0x000fe4000f8e18ff */
[----:B------:R-:W-:Y:S02]  /*6290*/  SHF.L.U32 R0, R91, 0x1f, RZ ;  /* 0x0000001f5b007819 */ /* 0x000fe400000006ff */
[----:B------:R-:W-:Y:S02]  /*62a0*/  LEA R5, R87, UR44, 0x4 ;  /* 0x0000002c57057c11 */ /* 0x000fe4000f8e20ff */
[----:B-1----:R-:W1:Y:S02]  /*62b0*/  SYNCS.PHASECHK.TRANS64.TRYWAIT P0, [R3+URZ+0x250], R0 ;  /* 0x00025000030075a7 */ /* 0x002e6400080011ff */
[----:B-1----:R-:W-:Y:S05]  /*62c0*/  @!P0 BRA `(.L_x_117) ;  /* 0x0000003c00388947 */ /* 0x002fea0003800000 */
.L_x_238:
[----:B------:R-:W2:Y:S01]  /*62d0*/  LDS.128 R4, [R5+0x2e0] ;  /* 0x0002e00005047984 */ /* 0x000ea20000000c00 */
[----:B------:R-:W-:Y:S01]  /*62e0*/  UISETP.GE.AND UP0, UPT, UR42, 0x1, UPT ;  /* 0x000000012a00788c */ /* 0x000fe2000bf06270 */
[----:B------:R-:W-:Y:S01]  /*62f0*/  @!PT LDS RZ, [RZ] ;  /* 0x00000000fffff984 */ /* 0x000fe20000000800 */
[----:B------:R-:W-:Y:S01]  /*6300*/  @!PT LDS RZ, [RZ] ;  /* 0x00000000fffff984 */ /* 0x000fe20000000800 */
[----:B------:R-:W-:Y:S01]  /*6310*/  @!PT LDS RZ, [RZ] ;  /* 0x00000000fffff984 */ /* 0x000fe20000000800 */
[----:B------:R-:W-:Y:S01]  /*6320*/  @!PT LDS RZ, [RZ] ;  /* 0x00000000fffff984 */ /* 0x000fe20000000800 */
[----:B------:R3:W-:Y:S06]  /*6330*/  MEMBAR.ALL.CTA ;  /* 0x0000000000007992 */ /* 0x0007ec0000008000 */
[----:B---3--:R-:W3:Y:S01]  /*6340*/  FENCE.VIEW.ASYNC.S ;  /* 0x00000000000073c6 */ /* 0x008ee20000000000 */
[----:B--2---:R-:W-:Y:S11]  /*6350*/  LOP3.LUT P0, RZ, R6, 0x1, RZ, 0xc0, !PT ;  /* 0x0000000106ff7812 */ /* 0x004ff6000780c0ff */
[----:B------:R-:W-:Y:S02]  /*6360*/  @!UPT UIADD3 URZ, UPT, UPT, URZ, URZ, URZ ;  /* 0x000000fffffff290 */ /* 0x000fe4000fffe0ff */
[----:B---3--:R-:W-:Y:S01]  /*6370*/  VOTEU.ANY UP1, P0 ;  /* 0x0000000000ff7886 */ /* 0x008fe20000020100 */
[----:B------:R-:W-:Y:S01]  /*6380*/  PLOP3.LUT P0, PT, PT, PT, UP1, 0x80, 0x8 ;  /* 0x000000000008781c */ /* 0x000fe20003f0f018 */
[----:B------:R-:W-:Y:S11]  /*6390*/  UP2UR UR45, UPR, URZ, 0x2 ;  /* 0x00000002ff2d7883 */ /* 0x000ff60008000000 */
[----:B------:R-:W-:Y:S01]  /*63a0*/  @!UPT UIADD3 URZ, UPT, UPT, URZ, URZ, URZ ;  /* 0x000000fffffff290 */ /* 0x000fe2000fffe0ff */
[----:B-1----:R-:W-:Y:S02]  /*63b0*/  @P0 SHF.R.U32.HI R0, RZ, 0x10, R5 ;  /* 0x00000010ff000819 */ /* 0x002fe40000011605 */
        /* <DEDUP_REMOVED lines=12> */
[----:B------:R-:W2:Y:S01]  /*6480*/  LDCU UR12, c[0x0][0xb20] ;  /* 0x00016400ff0c77ac */ /* 0x000ea20008000800 */
[----:B------:R-:W-:Y:S02]  /*6490*/  UIMAD.WIDE.U32 UR4, UR56, UR55, URZ ;  /* 0x00000037380472a5 */ /* 0x000fe4000f8e00ff */
[----:B------:R-:W-:Y:S02]  /*64a0*/  UIMAD.WIDE.U32 UR6, UR57, UR52, URZ ;  /* 0x00000034390672a5 */ /* 0x000fe4000f8e00ff */
[----:B------:R-:W-:Y:S02]  /*64b0*/  UISETP.NE.AND UP0, UPT, UR54, 0x1, UPT ;  /* 0x000000013600788c */ /* 0x000fe4000bf05270 */
[----:B------:R-:W-:Y:S02]  /*64c0*/  UIMAD.WIDE.U32 UR8, UR37, UR55, URZ ;  /* 0x00000037250872a5 */ /* 0x000fe4000f8e00ff */
[----:B------:R-:W-:Y:S02]  /*64d0*/  UIMAD.WIDE.U32 UR10, UR38, UR52, URZ ;  /* 0x00000034260a72a5 */ /* 0x000fe4000f8e00ff */
[----:B------:R-:W-:Y:S02]  /*64e0*/  UISETP.NE.AND UP1, UPT, UR43, 0x1, UPT ;  /* 0x000000012b00788c */ /* 0x000fe4000bf25270 */
[----:B------:R-:W-:Y:S01]  /*64f0*/  UISETP.NE.AND UP2, UPT, UR42, 0x1, UPT ;  /* 0x000000012a00788c */ /* 0x000fe2000bf45270 */
[----:B------:R-:W-:Y:S02]  /*6500*/  UMOV UR4, UR5 ;  /* 0x0000000500047c82 */ /* 0x000fe40008000000 */
[----:B--2---:R-:W-:Y:S03]  /*6510*/  USHF.R.U32.HI UR5, URZ, UR12, UR4 ;  /* 0x0000000cff057299 */ /* 0x004fe60008011604 */
[----:B------:R-:W-:Y:S02]  /*6520*/  UMOV UR4, UR7 ;  /* 0x0000000700047c82 */ /* 0x000fe40008000000 */
[----:B------:R-:W-:Y:S02]  /*6530*/  USHF.R.U32.HI UR7, URZ, UR53, UR4 ;  /* 0x00000035ff077299 */ /* 0x000fe40008011604 */
[----:B------:R-:W-:Y:S02]  /*6540*/  USEL UR4, UR56, UR5, !UP0 ;  /* 0x0000000538047287 */ /* 0x000fe4000c000000 */
[----:B------:R-:W-:Y:S01]  /*6550*/  USEL UR7, UR57, UR7, !UP1 ;  /* 0x0000000739077287 */ /* 0x000fe2000c800000 */
[----:B------:R-:W-:Y:S01]  /*6560*/  UMOV UR5, UR9 ;  /* 0x0000000900057c82 */ /* 0x000fe20008000000 */
[----:B------:R-:W-:Y:S02]  /*6570*/  UIMAD.WIDE.U32 UR8, UR4, UR40, URZ ;  /* 0x00000028040872a5 */ /* 0x000fe4000f8e00ff */
[----:B------:R-:W-:Y:S03]  /*6580*/  USHF.R.U32.HI UR6, URZ, UR12, UR5 ;  /* 0x0000000cff067299 */ /* 0x000fe60008011605 */
[----:B------:R-:W-:Y:S01]  /*6590*/  UMOV UR5, UR11 ;  /* 0x0000000b00057c82 */ /* 0x000fe20008000000 */
[----:B------:R-:W-:Y:S02]  /*65a0*/  UIMAD.WIDE.U32 UR10, UR7, UR40, URZ ;  /* 0x00000028070a72a5 */ /* 0x000fe4000f8e00ff */
[----:B------:R-:W-:Y:S02]  /*65b0*/  USHF.R.U32.HI UR12, URZ, UR53, UR5 ;  /* 0x00000035ff0c7299 */ /* 0x000fe40008011605 */
[----:B------:R-:W-:Y:S01]  /*65c0*/  USEL UR6, UR37, UR6, !UP0 ;  /* 0x0000000625067287 */ /* 0x000fe2000c000000 */
[----:B------:R-:W-:Y:S02]  /*65d0*/  UMOV UR5, UR9 ;  /* 0x0000000900057c82 */ /* 0x000fe40008000000 */
[----:B------:R-:W-:Y:S01]  /*65e0*/  UMOV UR10, UR11 ;  /* 0x0000000b000a7c82 */ /* 0x000fe20008000000 */
[----:B------:R-:W-:Y:S02]  /*65f0*/  @UP2 USHF.R.U32.HI UR4, URZ, UR41, UR5 ;  /* 0x00000029ff042299 */ /* 0x000fe40008011605 */
[----:B------:R-:W-:Y:S02]  /*6600*/  @UP2 USHF.R.U32.HI UR7, URZ, UR41, UR10 ;  /* 0x00000029ff072299 */ /* 0x000fe4000801160a */
[----:B------:R-:W-:Y:S02]  /*6610*/  UIMAD UR4, UR42, UR4, URZ ;  /* 0x000000042a0472a4 */ /* 0x000fe4000f8e02ff */
[----:B------:R-:W-:Y:S02]  /*6620*/  UIMAD.WIDE.U32 UR10, UR6, UR40, URZ ;  /* 0x00000028060a72a5 */ /* 0x000fe4000f8e00ff */
[----:B------:R-:W-:Y:S02]  /*6630*/  USEL UR5, UR38, UR12, !UP1 ;  /* 0x0000000c26057287 */ /* 0x000fe4000c800000 */
[----:B------:R-:W-:Y:S02]  /*6640*/  UIMAD UR8, UR42, UR7, URZ ;  /* 0x000000072a0872a4 */ /* 0x000fe4000f8e02ff */
[----:B------:R-:W-:Y:S03]  /*6650*/  UISETP.GE.AND UP0, UPT, UR6, UR4, UPT ;  /* 0x000000040600728c */ /* 0x000fe6000bf06270 */
[----:B------:R-:W-:Y:S01]  /*6660*/  UMOV UR4, UR11 ;  /* 0x0000000b00047c82 */ /* 0x000fe20008000000 */
[----:B------:R-:W-:Y:S02]  /*6670*/  UISETP.GE.OR UP0, UPT, UR5, UR8, UP0 ;  /* 0x000000080500728c */ /* 0x000fe40008706670 */
[----:B------:R-:W-:Y:S02]  /*6680*/  USHF.R.U32.HI UR4, URZ, UR41, UR4 ;  /* 0x00000029ff047299 */ /* 0x000fe40008011604 */
[----:B------:R-:W-:Y:S02]  /*6690*/  UIMAD.WIDE.U32 UR8, UR5, UR40, URZ ;  /* 0x00000028050872a5 */ /* 0x000fe4000f8e00ff */
[----:B------:R-:W-:Y:S02]  /*66a0*/  USEL UR11, UR6, UR4, !UP2 ;  /* 0x00000004060b7287 */ /* 0x000fe4000d000000 */
[----:B------:R-:W-:Y:S02]  /*66b0*/  UIADD3 UR8, UPT, UPT, -UR5, URZ, URZ ;  /* 0x000000ff05087290 */ /* 0x000fe4000fffe1ff */
[----:B------:R-:W-:Y:S01]  /*66c0*/  UIADD3 UR10, UPT, UPT, -UR11, URZ, URZ ;  /* 0x000000ff0b0a7290 */ /* 0x000fe2000fffe1ff */
[----:B------:R-:W-:Y:S01]  /*66d0*/  @!UP0 UMOV UR4, UR9 ;  /* 0x0000000900048c82 */ /* 0x000fe20008000000 */
[----:B------:R-:W-:Y:S02]  /*66e0*/  UIADD3 UR9, UPT, UPT, -UR6, URZ, URZ ;  /* 0x000000ff06097290 */ /* 0x000fe4000fffe1ff */
[----:B------:R-:W-:Y:S02]  /*66f0*/  @!UP0 USHF.R.U32.HI UR4, URZ, UR41, UR4 ;  /* 0x00000029ff048299 */ /* 0x000fe40008011604 */
[----:B------:R-:W-:Y:S02]  /*6700*/  UIMAD UR10, UR42, UR10, UR6 ;  /* 0x0000000a2a0a72a4 */ /* 0x000fe4000f8e0206 */
[----:B------:R-:W-:Y:S04]  /*6710*/  @!UP0 USEL UR4, UR5, UR4, !UP2 ;  /* 0x0000000405048287 */ /* 0x000fe8000d000000 */
[----:B------:R-:W-:Y:S02]  /*6720*/  @!UP0 UIMAD UR10, UR7, UR10, UR4 ;  /* 0x0000000a070a82a4 */ /* 0x000fe4000f8e0204 */
[----:B------:R-:W-:Y:S02]  /*6730*/  @!UP0 UIADD3 UR11, UPT, UPT, UR11, -UR4, URZ ;  /* 0x800000040b0b8290 */ /* 0x000fe4000fffe0ff */
[----:B------:R-:W-:Y:S02]  /*6740*/  UIMAD UR7, UR43, UR8, UR38 ;  /* 0x000000082b0772a4 */ /* 0x000fe4000f8e0226 */
[----:B------:R-:W-:Y:S02]  /*6750*/  @!UP0 UIMAD UR6, UR11, UR42, UR5 ;  /* 0x0000002a0b0682a4 */ /* 0x000fe4000f8e0205 */
[----:B------:R-:W-:Y:S01]  /*6760*/  UIMAD UR4, UR54, UR9, UR37 ;  /* 0x00000009360472a4 */ /* 0x000fe2000f8e0225 */
[----:B------:R-:W-:Y:S02]  /*6770*/  @!UP0 UMOV UR5, UR10 ;  /* 0x0000000a00058c82 */ /* 0x000fe40008000000 */
[----:B------:R-:W-:Y:S02]  /*6780*/  UIMAD UR38, UR5, UR43, UR7 ;  /* 0x0000002b052672a4 */ /* 0x000fe4000f8e0207 */
[----:B------:R-:W-:Y:S11]  /*6790*/  UIMAD UR37, UR6, UR54, UR4 ;  /* 0x00000036062572a4 */ /* 0x000ff6000f8e0204 */
[----:B------:R-:W-:Y:S01]  /*67a0*/  @!UPT UIADD3 URZ, UPT, UPT, URZ, URZ, URZ ;  /* 0x000000fffffff290 */ /* 0x000fe2000fffe0ff */
.L_x_118:
[----:B------:R-:W-:Y:S01]  /*67b0*/  UISETP.NE.AND UP0, UPT, UR39, 0x1, UPT ;  /* 0x000000012700788c */ /* 0x000fe2000bf05270 */
[----:B------:R-:W-:Y:S01]  /*67c0*/  IADD3 R87, PT, PT, R87, 0x1, RZ ;  /* 0x0000000157577810 */ /* 0x000fe20007ffe0ff */
[----:B------:R-:W-:Y:S02]  /*67d0*/  USHF.L.U32 UR50, UR20, 0x6, URZ ;  /* 0x0000000614327899 */ /* 0x000fe400080006ff */
[----:B------:R-:W-:Y:S07]  /*67e0*/  USHF.L.U32 UR49, UR30, 0x7, URZ ;  /* 0x000000071e317899 */ /* 0x000fee00080006ff */
[----:B------:R-:W2:Y:S01]  /*67f0*/  @!UP0 LDCU.128 UR12, c[0x0][0xb10] ;  /* 0x00016200ff0c87ac */ /* 0x000ea20008000c00 */
[----:B------:R-:W3:Y:S01]  /*6800*/  @!UP0 LDCU UR5, c[0x0][0xb0c] ;  /* 0x00016180ff0587ac */ /* 0x000ee20008000800 */
[----:B------:R-:W4:Y:S01]  /*6810*/  @!UP0 LDCU UR10, c[0x0][0xb20] ;  /* 0x00016400ff0a87ac */ /* 0x000f220008000800 */
[----:B--2---:R-:W-:Y:S02]  /*6820*/  UIMAD.WIDE.U32 UR8, UR38, UR12, URZ ;  /* 0x0000000c260872a5 */ /* 0x004fe4000f8e00ff */
[----:B------:R-:W-:Y:S02]  /*6830*/  UIMAD.WIDE.U32 UR6, UR37, UR15, URZ ;  /* 0x0000000f250672a5 */ /* 0x000fe4000f8e00ff */
[----:B------:R-:W-:Y:S03]  /*6840*/  @!UP0 UISETP.NE.AND UP1, UPT, UR14, 0x1, UPT ;  /* 0x000000010e00888c */ /* 0x000fe6000bf25270 */
[----:B------:R-:W-:Y:S01]  /*6850*/  @!UP0 UMOV UR4, UR9 ;  /* 0x0000000900048c82 */ /* 0x000fe20008000000 */
[----:B---3--:R-:W-:Y:S02]  /*6860*/  @!UP0 UISETP.NE.AND UP2, UPT, UR5, 0x1, UPT ;  /* 0x000000010500888c */ /* 0x008fe4000bf45270 */
[----:B------:R-:W-:Y:S01]  /*6870*/  @!UP0 USHF.R.U32.HI UR4, URZ, UR13, UR4 ;  /* 0x0000000dff048299 */ /* 0x000fe20008011604 */
[----:B------:R-:W-:Y:S02]  /*6880*/  @!UP0 UMOV UR6, UR7 ;  /* 0x0000000700068c82 */ /* 0x000fe40008000000 */
[----:B----4-:R-:W-:Y:S02]  /*6890*/  @!UP0 USHF.R.U32.HI UR6, URZ, UR10, UR6 ;  /* 0x0000000aff068299 */ /* 0x010fe40008011606 */
[----:B------:R-:W-:Y:S02]  /*68a0*/  @!UP0 USEL UR7, UR38, UR4, !UP2 ;  /* 0x0000000426078287 */ /* 0x000fe4000d000000 */
[----:B------:R-:W-:Y:S04]  /*68b0*/  @!UP0 USEL UR6, UR37, UR6, !UP1 ;  /* 0x0000000625068287 */ /* 0x000fe8000c800000 */
[----:B------:R-:W-:Y:S02]  /*68c0*/  @!UP0 UIADD3 UR4, UPT, UPT, -UR7, UR6, URZ ;  /* 0x0000000607048290 */ /* 0x000fe4000fffe1ff */
[----:B------:R-:W-:Y:S02]  /*68d0*/  @!UP0 UIADD3 UR6, UPT, UPT, UR7, -UR6, URZ ;  /* 0x8000000607068290 */ /* 0x000fe4000fffe0ff */
[----:B------:R-:W-:Y:S02]  /*68e0*/  @!UP0 UIMAD UR38, UR4, UR5, UR38 ;  /* 0x00000005042682a4 */ /* 0x000fe4000f8e0226 */
[----:B------:R-:W-:Y:S02]  /*68f0*/  @!UP0 UIMAD UR37, UR6, UR14, UR37 ;  /* 0x0000000e062582a4 */ /* 0x000fe4000f8e0225 */
[----:B------:R-:W-:Y:S09]  /*6900*/  ULOP3.LUT UP0, URZ, UR63, 0x1b0, URZ, 0xc0, !UPT ;  /* 0x000001b03fff7892 */ /* 0x000ff2000f80c0ff */
[----:B------:R-:W-:Y:S05]  /*6910*/  BRA.U !UP0, `(.L_x_119) ;  /* 0x0000000108407547 */ /* 0x000fea000b800000 */
[----:B------:R-:W2:Y:S01]  /*6920*/  LDCU.64 UR8, c[0x4][0x80] ;  /* 0x01001000ff0877ac */ /* 0x000ea20008000a00 */
[----:B------:R-:W-:Y:S01]  /*6930*/  MOV R3, 0x0 ;  /* 0x0000000000037802 */ /* 0x000fe20000000f00 */
[----:B------:R-:W-:Y:S02]  /*6940*/  HFMA2 R12, -RZ, RZ, 0, 5.9604644775390625e-08 ;  /* 0x00000001ff0c7431 */ /* 0x000fe400000001ff */
[----:B------:R-:W-:Y:S02]  /*6950*/  IMAD.MOV.U32 R8, RZ, RZ, 0x70 ;  /* 0x00000070ff087424 */ /* 0x000fe400078e00ff */
[----:B------:R-:W-:Y:S01]  /*6960*/  IMAD.MOV.U32 R13, RZ, RZ, RZ ;  /* 0x000000ffff0d7224 */ /* 0x000fe200078e00ff */
[----:B------:R-:W3:Y:S01]  /*6970*/  LDCU.64 UR6, c[0x4][0x88] ;  /* 0x01001100ff0677ac */ /* 0x000ee20008000a00 */
[----:B------:R-:W4:Y:S01]  /*6980*/  LDC.64 R2, c[0x4][R3] ;  /* 0x0100000003027b82 */ /* 0x000f220000000a00 */
[----:B------:R-:W1:Y:S01]  /*6990*/  LDCU.64 UR4, c[0x4][0x8] ;  /* 0x01000100ff0477ac */ /* 0x000e620008000a00 */
[----:B--2---:R-:W-:Y:S01]  /*69a0*/  MOV R5, UR9 ;  /* 0x0000000900057c02 */ /* 0x004fe20008000f00 */
[----:B------:R-:W-:Y:S01]  /*69b0*/  IMAD.U32 R4, RZ, RZ, UR8 ;  /* 0x00000008ff047e24 */ /* 0x000fe2000f8e00ff */
[----:B---3--:R-:W-:Y:S01]  /*69c0*/  MOV R7, UR7 ;  /* 0x0000000700077c02 */ /* 0x008fe20008000f00 */
[----:B------:R-:W-:Y:S01]  /*69d0*/  IMAD.U32 R6, RZ, RZ, UR6 ;  /* 0x00000006ff067e24 */ /* 0x000fe2000f8e00ff */
[----:B-1----:R-:W-:Y:S01]  /*69e0*/  MOV R11, UR5 ;  /* 0x00000005000b7c02 */ /* 0x002fe20008000f00 */
[----:B------:R-:W-:Y:S02]  /*69f0*/  IMAD.U32 R10, RZ, RZ, UR4 ;  /* 0x00000004ff0a7e24 */ /* 0x000fe4000f8e00ff */
[----:B------:R-:W-:Y:S07]  /*6a00*/  LEPC R20, `(.L_x_119) ;  /* 0x000000001014794e */ /* 0x000fee0000000000 */
[----:B----45:R-:W-:Y:S05]  /*6a10*/  CALL.ABS.NOINC R2 ;  /* 0x0000000002007343 */ /* 0x030fea0003c00000 */
.L_x_119:
[----:B------:R-:W-:Y:S01]  /*6a20*/  LOP3.LUT P0, RZ, R94, 0x1b0, RZ, 0xc0, !PT ;  /* 0x000001b05eff7812 */ /* 0x000fe2000780c0ff */
[----:B------:R-:W-:Y:S11]  /*6a30*/  BSSY.RECONVERGENT B6, `(.L_x_120) ;  /* 0x0000013000067945 */ /* 0x000ff60003800200 */
[----:B------:R-:W-:Y:S01]  /*6a40*/  @!UPT UIADD3 URZ, UPT, UPT, URZ, URZ, URZ ;  /* 0x000000fffffff290 */ /* 0x000fe2000fffe0ff */
[----:B------:R-:W-:Y:S05]  /*6a50*/  @!P0 BRA `(.L_x_121) ;  /* 0x0000000000408947 */ /* 0x000fea0003800000 */
        /* <DEDUP_REMOVED lines=16> */
.L_x_121:
[----:B------:R-:W-:Y:S05]  /*6b60*/  BSYNC.RECONVERGENT B6 ;  /* 0x0000000000067941 */ /* 0x000fea0003800200 */
.L_x_120:
[----:B------:R-:W-:Y:S01]  /*6b70*/  R2UR UR4, R86 ;  /* 0x00000000560472ca */ /* 0x000fe200000e0000 */
[----:B------:R-:W-:Y:S01]  /*6b80*/  UISETP.NE.U32.AND UP0, UPT, UR60, URZ, UPT ;  /* 0x000000ff3c00728c */ /* 0x000fe2000bf05070 */
[----:B------:R-:W-:Y:S02]  /*6b90*/  ISETP.NE.U32.AND P4, PT, R82, RZ, PT ;  /* 0x000000ff5200720c */ /* 0x000fe40003f85070 */
[----:B------:R-:W-:Y:S01]  /*6ba0*/  ISETP.NE.U32.AND P2, PT, RZ, UR46, PT ;  /* 0x0000002eff007c0c */ /* 0x000fe2000bf45070 */
[----:B------:R-:W-:Y:S01]  /*6bb0*/  UISETP.NE.AND.EX UP1, UPT, UR61, URZ, UPT, UP0 ;  /* 0x000000ff3d00728c */ /* 0x000fe2000bf25300 */
[----:B------:R-:W-:Y:S01]  /*6bc0*/  ISETP.NE.AND.EX P4, PT, R83, RZ, PT, P4 ;  /* 0x000000ff5300720c */ /* 0x000fe20003f85340 */
[----:B------:R-:W-:Y:S01]  /*6bd0*/  UPLOP3.LUT UP0, UPT, UPT, UPT, UPT, 0x40, 0x4 ;  /* 0x000000000004789c */ /* 0x000fe20003f0e870 */
[----:B------:R-:W-:Y:S05]  /*6be0*/  ISETP.NE.AND.EX P2, PT, RZ, UR47, PT, P2 ;  /* 0x0000002fff007c0c */ /* 0x000fea000bf45320 */
[----:B------:R-:W-:Y:S06]  /*6bf0*/  UISETP.NE.AND UP2, UPT, UR4, URZ, UPT ;  /* 0x000000ff0400728c */ /* 0x000fec000bf45270 */
[----:B------:R-:W-:Y:S05]  /*6c00*/  PLOP3.LUT P1, PT, PT, PT, UP2, 0x80, 0x8 ;  /* 0x000000000008781c */ /* 0x000fea0003f2f028 */
[----:B------:R-:W-:Y:S06]  /*6c10*/  @UP2 UPLOP3.LUT UP0, UPT, UPT, UPT, UP1, 0x80, 0x8 ;  /* 0x000000000008289c */ /* 0x000fec0003f0f010 */
[----:B------:R-:W-:Y:S01]  /*6c20*/  PLOP3.LUT P0, PT, PT, PT, UP0, 0x80, 0x8 ;  /* 0x000000000008781c */ /* 0x000fe20003f0f008 */
[----:B------:R-:W-:Y:S01]  /*6c30*/  @!UPT UIADD3 URZ, UPT, UPT, URZ, URZ, URZ ;  /* 0x000000fffffff290 */ /* 0x000fe2000fffe0ff */
[----:B------:R-:W-:Y:S11]  /*6c40*/  BRA.U !UP1, `(.L_x_122) ;  /* 0x00000001093c7547 */ /* 0x000ff6000b800000 */
[----:B------:R-:W-:Y:S01]  /*6c50*/  UISETP.NE.U32.AND UP0, UPT, UR46, URZ, UPT ;  /* 0x000000ff2e00728c */ /* 0x000fe2000bf05070 */
[----:B-1----:R-:W-:Y:S01]  /*6c60*/  HFMA2 R0, -RZ, RZ, 0, 5.9604644775390625e-08 ;  /* 0x00000001ff007431 */ /* 0x002fe200000001ff */
[----:B------:R-:W1:Y:S01]  /*6c70*/  LDCU.64 UR8, c[0x0][0x358] ;  /* 0x00006b00ff0877ac */ /* 0x000e620008000a00 */
[----:B------:R-:W-:Y:S01]  /*6c80*/  IMAD.MOV.U32 R84, RZ, RZ, 0x1 ;  /* 0x00000001ff547424 */ /* 0x000fe200078e00ff */
[----:B------:R-:W-:Y:S06]  /*6c90*/  UISETP.NE.AND.EX UP0, UPT, UR47, URZ, UPT, UP0 ;  /* 0x000000ff2f00728c */ /* 0x000fec000bf05300 */
        /* <DEDUP_REMOVED lines=9> */
[----:B--23--:R-:W-:Y:S02]  /*6d30*/  @!P3 IMAD.U32 R41, RZ, RZ, UR4 ;  /* 0x00000004ff29be24 */ /* 0x00cfe4000f8e00ff */
.L_x_122:
[----:B------:R-:W-:Y:S05]  /*6d40*/  @!P4 BRA `(.L_x_123) ;  /* 0x000000000024c947 */ /* 0x000fea0003800000 */
[----:B------:R-:W-:Y:S01]  /*6d50*/  ISETP.NE.U32.AND P3, PT, R80, RZ, PT ;  /* 0x000000ff5000720c */ /* 0x000fe20003f65070 */
[----:B------:R-:W2:Y:S03]  /*6d60*/  LDCU.64 UR4, c[0x0][0x358] ;  /* 0x00006b00ff0477ac */ /* 0x000ea60008000a00 */
[----:B------:R-:W-:Y:S11]  /*6d70*/  ISETP.NE.AND.EX P3, PT, R81, RZ, PT, P3 ;  /* 0x000000ff5100720c */ /* 0x000ff60003f65330 */
[----:B------:R-:W-:Y:S02]  /*6d80*/  @!UPT UIADD3 URZ, UPT, UPT, URZ, URZ, URZ ;  /* 0x000000fffffff290 */ /* 0x000fe4000fffe0ff */
[----:B------:R-:W3:Y:S01]  /*6d90*/  @P3 LDC.64 R2, c[0x0][0x8a8] ;  /* 0x00022a00ff023b82 */ /* 0x000ee20000000a00 */
[----:B-1----:R-:W-:Y:S04]  /*6da0*/  @P3 IMAD R0, R82, UR36, RZ ;  /* 0x0000002452003c24 */ /* 0x002fe8000f8e02ff */
[----:B---3--:R-:W-:Y:S05]  /*6db0*/  @P3 IMAD.WIDE R2, R0, 0x4, R2 ;  /* 0x0000000400023825 */ /* 0x008fea00078e0202 */
[----:B--2--5:R2:W5:Y:S02]  /*6dc0*/  @P3 LDG.E R38, desc[UR4][R2.64] ;  /* 0x0000000402263981 */ /* 0x024564000c1e1900 */
[----:B--2---:R-:W3:Y:S02]  /*6dd0*/  @!P3 LDC R38, c[0x0][0x8a0] ;  /* 0x00022800ff26bb82 */ /* 0x004ee40000000800 */
.L_x_123:
[----:B-----5:R-:W-:Y:S01]  /*6de0*/  FSETP.NEU.AND P4, PT, R41, RZ, PT ;  /* 0x000000ff2900720b */ /* 0x020fe20003f8d000 */
[----:B------:R-:W-:Y:S01]  /*6df0*/  BSSY B1, `(.L_x_124) ;  /* 0x0000042000017945 */ /* 0x000fe20003800000 */
[----:B------:R-:W-:Y:S01]  /*6e00*/  SEL R5, RZ, 0xffffffff, P2 ;  /* 0xffffffffff057807 */ /* 0x000fe20001000000 */
[----:B------:R-:W-:Y:S01]  /*6e10*/  IMAD.MOV.U32 R102, RZ, RZ, 0x1 ;  /* 0x00000001ff667424 */ /* 0x000fe200078e00ff */
[----:B------:R-:W-:Y:S02]  /*6e20*/  LOP3.LUT P3, RZ, R84, 0xff, RZ, 0xc0, !PT ;  /* 0x000000ff54ff7812 */ /* 0x000fe4000786c0ff */
[----:B------:R-:W-:Y:S02]  /*6e30*/  CS2R R78, SRZ ;  /* 0x00000000004e7805 */ /* 0x000fe4000001ff00 */
[----:B------:R-:W-:Y:S02]  /*6e40*/  @P1 SEL R4, RZ, 0xffffffff, P4 ;  /* 0xffffffffff041807 */ /* 0x000fe40002000000 */
[----:B------:R-:W-:Y:S02]  /*6e50*/  CS2R R76, SRZ ;  /* 0x00000000004c7805 */ /* 0x000fe4000001ff00 */
[----:B------:R-:W-:Y:S02]  /*6e60*/  LEA R2, R90, UR44, 0x3 ;  /* 0x0000002c5a027c11 */ /* 0x000fe4000f8e18ff */
[----:B------:R-:W-:Y:S02]  /*6e70*/  CS2R R74, SRZ ;  /* 0x00000000004a7805 */ /* 0x000fe4000001ff00 */
[----:B------:R-:W-:Y:S02]  /*6e80*/  @P0 SEL R4, R5, R4, !P3 ;  /* 0x0000000405040207 */ /* 0x000fe40005800000 */
[----:B------:R-:W-:Y:S02]  /*6e90*/  CS2R R72, SRZ ;  /* 0x0000000000487805 */ /* 0x000fe4000001ff00 */
[----:B------:R-:W-:Y:S02]  /*6ea0*/  LEA R100, R36, UR44, 0x3 ;  /* 0x0000002c24647c11 */ /* 0x000fe4000f8e18ff */
[----:B------:R-:W-:Y:S02]  /*6eb0*/  @P1 LOP3.LUT R4, R4, 0x1, RZ, 0xc0, !PT ;  /* 0x0000000104041812 */ /* 0x000fe400078ec0ff */
[----:B------:R-:W-:Y:S02]  /*6ec0*/  SHF.L.U32 R3, R92, 0x1f, RZ ;  /* 0x0000001f5c037819 */ /* 0x000fe400000006ff */
[----:B------:R-:W-:Y:S02]  /*6ed0*/  ISETP.NE.U32.OR P6, PT, R4, 0x1, !P1 ;  /* 0x000000010400780c */ /* 0x000fe40004fc5470 */
[----:B------:R-:W-:Y:S02]  /*6ee0*/  PLOP3.LUT P2, PT, PT, PT, UP1, 0x80, 0x8 ;  /* 0x000000000008781c */ /* 0x000fe40003f4f018 */
[C---:B------:R-:W-:Y:S02]  /*6ef0*/  LEA.HI R39, R36.reuse, R36, RZ, 0x1 ;  /* 0x0000002424277211 */ /* 0x040fe400078f08ff */
[----:B------:R-:W-:Y:S02]  /*6f00*/  SEL R4, RZ, 0xffffffff, P4 ;  /* 0xffffffffff047807 */ /* 0x000fe40002000000 */
[----:B------:R-:W-:Y:S01]  /*6f10*/  P2R R96, PR, RZ, 0x40 ;  /* 0x00000040ff607803 */ /* 0x000fe20000000000 */
[C---:B-1----:R-:W-:Y:S01]  /*6f20*/  IMAD.SHL.U32 R0, R39.reuse, 0x40, RZ ;  /* 0x0000004027007824 */ /* 0x042fe200078e00ff */
[----:B------:R-:W-:Y:S03]  /*6f30*/  LOP3.LUT R39, R39, 0xffe, RZ, 0xc0, !PT ;  /* 0x00000ffe27277812 */ /* 0x000fe600078ec0ff */
[----:B------:R-:W-:Y:S02]  /*6f40*/  @P6 SHF.L.U32 R7, R89, 0x1f, RZ ;  /* 0x0000001f59076819 */ /* 0x000fe400000006ff */
[----:B------:R-:W-:Y:S01]  /*6f50*/  @P2 SEL R4, R5, R4, !P3 ;  /* 0x0000000405042207 */ /* 0x000fe20005800000 */
[----:B------:R-:W-:Y:S01]  /*6f60*/  IMAD.IADD R39, R36, 0x1, -R39 ;  /* 0x0000000124277824 */ /* 0x000fe200078e0a27 */
[----:B------:R-:W1:Y:S01]  /*6f70*/  @P6 SYNCS.PHASECHK.TRANS64.TRYWAIT P1, [R2+URZ+0x220], R7 ;  /* 0x00022007020065a7 */ /* 0x000e6200080211ff */
[----:B------:R-:W-:Y:S02]  /*6f80*/  LOP3.LUT R0, R0, 0xffffff80, RZ, 0xc0, !PT ;  /* 0xffffff8000007812 */ /* 0x000fe400078ec0ff */
[----:B------:R-:W-:Y:S03]  /*6f90*/  LOP3.LUT R4, R4, 0x1, RZ, 0xc0, !PT ;  /* 0x0000000104047812 */ /* 0x000fe600078ec0ff */
[----:B------:R-:W-:Y:S01]  /*6fa0*/  IMAD.IADD R0, R37, 0x1, R0 ;  /* 0x0000000125007824 */ /* 0x000fe200078e0200 */
[----:B------:R-:W-:Y:S03]  /*6fb0*/  ISETP.NE.U32.AND P5, PT, R4, 0x1, PT ;  /* 0x000000010400780c */ /* 0x000fe60003fa5070 */
[----:B------:R-:W-:Y:S01]  /*6fc0*/  IMAD R39, R39, 0x100000, R0 ;  /* 0x0010000027277824 */ /* 0x000fe200078e0200 */
[----:B------:R-:W-:Y:S01]  /*6fd0*/  P2R R103, PR, RZ, 0x20 ;  /* 0x00000020ff677803 */ /* 0x000fe20000000000 */
[----:B------:R2:W4:Y:S01]  /*6fe0*/  SYNCS.PHASECHK.TRANS64.TRYWAIT P0, [R100+URZ+0x270], R3 ;  /* 0x00027003640075a7 */ /* 0x00052200080011ff */
[----:B-1----:R-:W-:Y:S01]  /*6ff0*/  @P6 SEL R102, RZ, 0x1, !P1 ;  /* 0x00000001ff666807 */ /* 0x002fe20004800000 */
[----:B--2---:R-:W-:Y:S06]  /*7000*/  @!P6 BRA `(.L_x_125) ;  /* 0x000000000080e947 */ /* 0x004fec0003800000 */
[----:B------:R-:W-:Y:S01]  /*7010*/  @P5 IMAD R6, R90, 0x1000, R71 ;  /* 0x000010005a065824 */ /* 0x000fe200078e0247 */
[----:B------:R-:W1:Y:S01]  /*7020*/  S2R R0, SR_CgaCtaId ;  /* 0x0000000000007919 */ /* 0x000e620000008800 */
[----:B------:R-:W-:Y:S01]  /*7030*/  ISETP.NE.AND P1, PT, R102, RZ, PT ;  /* 0x000000ff6600720c */ /* 0x000fe20003f25270 */
[----:B------:R-:W-:Y:S01]  /*7040*/  BSSY B0, `(.L_x_126) ;  /* 0x000000b000007945 */ /* 0x000fe20003800000 */
[----:B------:R-:W-:Y:S01]  /*7050*/  @P5 VIADD R4, R6, UR44 ;  /* 0x0000002c06045c36 */ /* 0x000fe20008000000 */
[----:B------:R-:W-:Y:S02]  /*7060*/  CS2R R74, SRZ ;  /* 0x00000000004a7805 */ /* 0x000fe4000001ff00 */
[----:B------:R-:W-:Y:S02]  /*7070*/  CS2R R72, SRZ ;  /* 0x0000000000487805 */ /* 0x000fe4000001ff00 */
[----:B------:R-:W-:Y:S01]  /*7080*/  CS2R R78, SRZ ;  /* 0x00000000004e7805 */ /* 0x000fe2000001ff00 */
[----:B------:R-:W-:Y:S01]  /*7090*/  @P5 IMAD R4, R93, -0x10, R4 ;  /* 0xfffffff05d045824 */ /* 0x000fe200078e0204 */
[----:B------:R-:W-:Y:S04]  /*70a0*/  CS2R R76, SRZ ;  /* 0x00000000004c7805 */ /* 0x000fe8000001ff00 */
[----:B------:R-:W-:Y:S05]  /*70b0*/  @P1 BRA `(.L_x_127) ;  /* 0x00000000000c1947 */ /* 0x000fea0003800000 */
[----:B------:R-:W-:Y:S04]  /*70c0*/  SHF.L.U32 R5, R89, 0x1f, RZ ;  /* 0x0000001f59057819 */ /* 0x000fe800000006ff */
[----:B------:R-:W2:Y:S02]  /*70d0*/  SYNCS.PHASECHK.TRANS64.TRYWAIT P1, [R2+URZ+0x220], R5 ;  /* 0x00022005020075a7 */ /* 0x000ea400080211ff */
[----:B--2---:R-:W-:Y:S05]  /*70e0*/  @!P1 BRA `(.L_x_128) ;  /* 0x0000002c00c49947 */ /* 0x004fea0003800000 */
.L_x_127:
[----:B------:R-:W-:Y:S05]  /*70f0*/  BSYNC B0 ;  /* 0x0000000000007941 */ /* 0x000fea0003800000 */
.L_x_126:
[----:B------:R-:W-:Y:S01]  /*7100*/  ISETP.NE.AND P1, PT, R103, RZ, PT ;  /* 0x000000ff6700720c */ /* 0x000fe20003f25270 */
[----:B--2---:R-:W-:Y:S02]  /*7110*/  VIADD R5, R2, 0x230 ;  /* 0x0000023002057836 */ /* 0x004fe40000000000 */
[----:B------:R-:W-:Y:S03]  /*7120*/  VIADD R90, R90, 0x1 ;  /* 0x000000015a5a7836 */ /* 0x000fe60000000000 */
[----:B-1----:R-:W-:Y:S07]  /*7130*/  PRMT R0, R0, 0x654, R5 ;  /* 0x0000065400007816 */ /* 0x002fee0000000005 */
[----:B------:R1:W2:Y:S04]  /*7140*/  @P1 LDS.128 R72, [R6+UR44+0x400] ;  /* 0x0004002c06481984 */ /* 0x0002a80008000c00 */
[----:B------:R1:W1:Y:S01]  /*7150*/  @P1 LDS.128 R76, [R4+0x410] ;  /* 0x00041000044c1984 */ /* 0x0002620000000c00 */
[C---:B------:R-:W-:Y:S01]  /*7160*/  ISETP.NE.AND P1, PT, R90.reuse, 0x2, PT ;  /* 0x000000025a00780c */ /* 0x040fe20003f25270 */
[----:B------:R-:W-:Y:S01]  /*7170*/  @!PT LDS RZ, [RZ] ;  /* 0x00000000fffff984 */ /* 0x000fe20000000800 */
[----:B------:R-:W-:Y:S01]  /*7180*/  @!PT LDS RZ, [RZ] ;  /* 0x00000000fffff984 */ /* 0x000fe20000000800 */
[----:B------:R-:W-:Y:S01]  /*7190*/  @!PT LDS RZ, [RZ] ;  /* 0x00000000fffff984 */ /* 0x000fe20000000800 */
[----:B------:R-:W-:Y:S01]  /*71a0*/  @!PT LDS RZ, [RZ] ;  /* 0x00000000fffff984 */ /* 0x000fe20000000800 */
[----:B------:R5:W-:Y:S06]  /*71b0*/  MEMBAR.ALL.CTA ;  /* 0x0000000000007992 */ /* 0x000bec0000008000 */
[----:B-----5:R-:W5:Y:S01]  /*71c0*/  FENCE.VIEW.ASYNC.S ;  /* 0x00000000000073c6 */ /* 0x020f620000000000 */
[----:B------:R-:W-:Y:S01]  /*71d0*/  SEL R90, R90, RZ, P1 ;  /* 0x000000ff5a5a7207 */ /* 0x000fe20000800000 */
[----:B-----5:R5:W-:Y:S02]  /*71e0*/  SYNCS.ARRIVE.TRANS64.RED.A1T0 RZ, [R0+URZ], RZ ;  /* 0x000000ff00ff79a7 */ /* 0x020be400081004ff */
[----:B-----5:R-:W-:Y:S04]  /*71f0*/  SEL R0, RZ, 0x1, P1 ;  /* 0x00000001ff007807 */ /* 0x020fe80000800000 */
[----:B--2---:R-:W-:Y:S02]  /*7200*/  LOP3.LUT R89, R89, R0, RZ, 0x3c, !PT ;  /* 0x0000000059597212 */ /* 0x004fe400078e3cff */
.L_x_125:
[----:B------:R-:W-:Y:S05]  /*7210*/  BSYNC B1 ;  /* 0x0000000000017941 */ /* 0x000fea0003800000 */
.L_x_124:
[----:B------:R-:W-:Y:S04]  /*7220*/  SHF.R.U32.HI R0, RZ, 0x15, R39 ;  /* 0x00000015ff007819 */ /* 0x000fe80000011627 */
[----:B------:R-:W-:Y:S01]  /*7230*/  LOP3.LUT P1, RZ, R0, 0x3, R85, 0x48, !PT ;  /* 0x0000000300ff7812 */ /* 0x000fe20007824855 */
[----:B------:R-:W-:Y:S01]  /*7240*/  @!UPT UIADD3 URZ, UPT, UPT, URZ, URZ, URZ ;  /* 0x000000fffffff290 */ /* 0x000fe2000fffe0ff */
[----:B----4-:R-:W-:Y:S11]  /*7250*/  @P0 BRA `(.L_x_129) ;  /* 0x0000000000080947 */ /* 0x010ff60003800000 */
[----:B------:R-:W2:Y:S02]  /*7260*/  SYNCS.PHASECHK.TRANS64.TRYWAIT P0, [R100+URZ+0x270], R3 ;  /* 0x00027003640075a7 */ /* 0x000ea400080011ff */
[----:B--2---:R-:W-:Y:S05]  /*7270*/  @!P0 BRA `(.L_x_130) ;  /* 0x0000002c00748947 */ /* 0x004fea0003800000 */
.L_x_129:
[----:B------:R-:W-:Y:S05]  /*7280*/  @!P1 BRA `(.L_x_131) ;  /* 0x0000000000409947 */ /* 0x000fea0003800000 */
[----:B------:R-:W4:Y:S01]  /*7290*/  LDCU.64 UR8, c[0x4][0x70] ;  /* 0x01000e00ff0877ac */ /* 0x000f220008000a00 */
[----:B--2---:R-:W-:Y:S01]  /*72a0*/  MOV R3, 0x0 ;  /* 0x0000000000037802 */ /* 0x004fe20000000f00 */
[----:B------:R-:W-:Y:S02]  /*72b0*/  HFMA2 R12, -RZ, RZ, 0, 5.9604644775390625e-08 ;  /* 0x00000001ff0c7431 */ /* 0x000fe400000001ff */
[----:B------:R-:W-:Y:S02]  /*72c0*/  IMAD.MOV.U32 R8, RZ, RZ, 0x192 ;  /* 0x00000192ff087424 */ /* 0x000fe400078e00ff */
[----:B------:R-:W-:Y:S01]  /*72d0*/  IMAD.MOV.U32 R13, RZ, RZ, RZ ;  /* 0x000000ffff0d7224 */ /* 0x000fe200078e00ff */
[----:B------:R-:W2:Y:S01]  /*72e0*/  LDCU.64 UR6, c[0x4][0x78] ;  /* 0x01000f00ff0677ac */ /* 0x000ea20008000a00 */
[----:B------:R-:W3:Y:S01]  /*72f0*/  LDC.64 R2, c[0x4][R3] ;  /* 0x0100000003027b82 */ /* 0x000ee20000000a00 */
[----:B------:R-:W5:Y:S01]  /*7300*/  LDCU.64 UR4, c[0x4][0x10] ;  /* 0x01000200ff0477ac */ /* 0x000f620008000a00 */
[----:B----4-:R-:W-:Y:S01]  /*7310*/  MOV R5, UR9 ;  /* 0x0000000900057c02 */ /* 0x010fe20008000f00 */
[----:B-1----:R-:W-:Y:S01]  /*7320*/  IMAD.U32 R4, RZ, RZ, UR8 ;  /* 0x00000008ff047e24 */ /* 0x002fe2000f8e00ff */
[----:B--2---:R-:W-:Y:S01]  /*7330*/  MOV R7, UR7 ;  /* 0x0000000700077c02 */ /* 0x004fe20008000f00 */
[----:B------:R-:W-:Y:S01]  /*7340*/  IMAD.U32 R6, RZ, RZ, UR6 ;  /* 0x00000006ff067e24 */ /* 0x000fe2000f8e00ff */
[----:B-----5:R-:W-:Y:S01]  /*7350*/  MOV R11, UR5 ;  /* 0x00000005000b7c02 */ /* 0x020fe20008000f00 */
[----:B------:R-:W-:Y:S02]  /*7360*/  IMAD.U32 R10, RZ, RZ, UR4 ;  /* 0x00000004ff0a7e24 */ /* 0x000fe4000f8e00ff */
[----:B------:R-:W-:Y:S07]  /*7370*/  LEPC R20, `(.L_x_131) ;  /* 0x000000001014794e */ /* 0x000fee0000000000 */
[----:B---3--:R-:W-:Y:S05]  /*7380*/  CALL.ABS.NOINC R2 ;  /* 0x0000000002007343 */ /* 0x008fea0003c00000 */
.L_x_131:
[-C--:B------:R-:W-:Y:S01]  /*7390*/  F2FP.F16.E5M2.UNPACK_B R42, R72.reuse ;  /* 0x00000048ff2a723e */ /* 0x080fe200020004ff */
[----:B------:R-:W-:Y:S05]  /*73a0*/  WARPSYNC.ALL ;  /* 0x0000000000007948 */ /* 0x000fea0003800000 */
[----:B------:R-:W-:Y:S01]  /*73b0*/  R2UR UR4, R39 ;  /* 0x00000000270472ca */ /* 0x000fe200000e0000 */
[--C-:B------:R-:W-:Y:S01]  /*73c0*/  HADD2.F32 R40, -RZ, R42.reuse.H0_H0 ;  /* 0x2000002aff287230 */ /* 0x100fe20000004100 */
[----:B------:R-:W-:Y:S01]  /*73d0*/  F2FP.F16.E5M2.UNPACK_B R43, R72.H1 ;  /* 0x00000048ff2b723e */ /* 0x000fe200030004ff */
[----:B------:R-:W-:Y:S01]  /*73e0*/  HADD2.F32 R42, -RZ, R42.H1_H1 ;  /* 0x3000002aff2a7230 */ /* 0x000fe20000004100 */
[-C--:B------:R-:W-:Y:S01]  /*73f0*/  F2FP.F16.E5M2.UNPACK_B R45, R73.reuse ;  /* 0x00000049ff2d723e */ /* 0x080fe200020004ff */
[----:B------:R-:W-:Y:S01]  /*7400*/  BSSY.RECONVERGENT B0, `(.L_x_132) ;  /* 0x0000099000007945 */ /* 0x000fe20003800200 */
[----:B------:R-:W-:Y:S01]  /*7410*/  F2FP.F16.E5M2.UNPACK_B R47, R73.H1 ;  /* 0x00000049ff2f723e */ /* 0x000fe200030004ff */
[--C-:B------:R-:W-:Y:S01]  /*7420*/  HADD2.F32 R44, -RZ, R43.reuse.H0_H0 ;  /* 0x2000002bff2c7230 */ /* 0x100fe20000004100 */
[-C--:B------:R-:W-:Y:S01]  /*7430*/  F2FP.F16.E5M2.UNPACK_B R49, R74.reuse ;  /* 0x0000004aff31723e */ /* 0x080fe200020004ff */
[----:B------:R-:W-:Y:S01]  /*7440*/  HADD2.F32 R46, -RZ, R43.H1_H1 ;  /* 0x3000002bff2e7230 */ /* 0x000fe20000004100 */
[----:B------:R-:W-:Y:S01]  /*7450*/  F2FP.F16.E5M2.UNPACK_B R51, R74.H1 ;  /* 0x0000004aff33723e */ /* 0x000fe200030004ff */
[--C-:B------:R-:W-:Y:S01]  /*7460*/  HADD2.F32 R43, -RZ, R45.reuse.H0_H0 ;  /* 0x2000002dff2b7230 */ /* 0x100fe20000004100 */
[-C--:B------:R-:W-:Y:S01]  /*7470*/  F2FP.F16.E5M2.UNPACK_B R53, R75.reuse ;  /* 0x0000004bff35723e */ /* 0x080fe200020004ff */
[----:B-1----:R-:W-:Y:S01]  /*7480*/  LDTM.16dp32bit_t0_t15.x32 R4, tmem[UR4] ;  /* 0x00000004000479ee */ /* 0x002fe20008a80000 */
[----:B------:R-:W3:Y:S01]  /*7490*/  LDTM.16dp32bit_t16_t31.x32 R4, tmem[UR4+0x20] ;  /* 0x00002004000479ee */ /* 0x000ee20008aa0000 */
[----:B------:R-:W-:Y:S01]  /*74a0*/  ISETP.NE.AND P6, PT, R96, RZ, PT ;  /* 0x000000ff6000720c */ /* 0x000fe20003fc5270 */
[----:B------:R-:W-:Y:S01]  /*74b0*/  HADD2.F32 R48, -RZ, R45.H1_H1 ;  /* 0x3000002dff307230 */ /* 0x000fe20000004100 */
[----:B------:R-:W-:Y:S01]  /*74c0*/  IADD3 R109, PT, PT, R71, UR44, RZ ;  /* 0x0000002c476d7c10 */ /* 0x000fe2000fffe0ff */
[----:B------:R-:W-:Y:S01]  /*74d0*/  HADD2.F32 R52, -RZ, R49.H1_H1 ;  /* 0x30000031ff347230 */ /* 0x000fe20000004100 */
[----:B------:R-:W-:Y:S01]  /*74e0*/  SHF.L.U32 R108, R88, 0x4, RZ ;  /* 0x00000004586c7819 */ /* 0x000fe200000006ff */
[----:B------:R-:W-:Y:S01]  /*74f0*/  HADD2.F32 R56, -RZ, R53.H1_H1 ;  /* 0x30000035ff387230 */ /* 0x000fe20000004100 */
[----:B------:R-:W-:Y:S01]  /*7500*/  F2FP.F16.E5M2.UNPACK_B R55, R75.H1 ;  /* 0x0000004bff37723e */ /* 0x000fe200030004ff */
[--C-:B------:R-:W-:Y:S01]  /*7510*/  HADD2.F32 R45, -RZ, R47.reuse.H0_H0 ;  /* 0x2000002fff2d7230 */ /* 0x100fe20000004100 */
[----:B------:R-:W-:Y:S01]  /*7520*/  IADD3 R101, PT, PT, R109, R108, RZ ;  /* 0x0000006c6d657210 */ /* 0x000fe20007ffe0ff */
[----:B------:R-:W-:Y:S01]  /*7530*/  HADD2.F32 R50, -RZ, R47.H1_H1 ;  /* 0x3000002fff327230 */ /* 0x000fe20000004100 */
[-C--:B------:R-:W-:Y:S01]  /*7540*/  F2FP.F16.E5M2.UNPACK_B R57, R76.reuse ;  /* 0x0000004cff39723e */ /* 0x080fe200020004ff */
[----:B------:R-:W-:Y:S01]  /*7550*/  HADD2.F32 R47, -RZ, R49.H0_H0 ;  /* 0x20000031ff2f7230 */ /* 0x000fe20000004100 */
[----:B------:R-:W-:Y:S01]  /*7560*/  F2FP.F16.E5M2.UNPACK_B R59, R76.H1 ;  /* 0x0000004cff3b723e */ /* 0x000fe200030004ff */
[----:B------:R-:W-:Y:S01]  /*7570*/  HADD2.F32 R49, -RZ, R51.H0_H0 ;  /* 0x20000033ff317230 */ /* 0x000fe20000004100 */
[-C--:B------:R-:W-:Y:S01]  /*7580*/  F2FP.F16.E5M2.UNPACK_B R61, R77.reuse ;  /* 0x0000004dff3d723e */ /* 0x080fe200020004ff */
[----:B------:R-:W-:Y:S01]  /*7590*/  HADD2.F32 R60, -RZ, R57.H1_H1 ;  /* 0x30000039ff3c7230 */ /* 0x000fe20000004100 */
[----:B------:R-:W-:Y:S01]  /*75a0*/  F2FP.F16.E5M2.UNPACK_B R63, R77.H1 ;  /* 0x0000004dff3f723e */ /* 0x000fe200030004ff */
[----:B------:R-:W-:Y:S01]  /*75b0*/  HADD2.F32 R54, -RZ, R51.H1_H1 ;  /* 0x30000033ff367230 */ /* 0x000fe20000004100 */
[-C--:B------:R-:W-:Y:S01]  /*75c0*/  F2FP.F16.E5M2.UNPACK_B R65, R78.reuse ;  /* 0x0000004eff41723e */ /* 0x080fe200020004ff */
[----:B------:R-:W-:Y:S01]  /*75d0*/  HADD2.F32 R51, -RZ, R53.H0_H0 ;  /* 0x20000035ff337230 */ /* 0x000fe20000004100 */
[----:B------:R-:W-:Y:S01]  /*75e0*/  F2FP.F16.E5M2.UNPACK_B R67, R78.H1 ;  /* 0x0000004eff43723e */ /* 0x000fe200030004ff */
[----:B------:R-:W-:Y:S01]  /*75f0*/  HADD2.F32 R64, -RZ, R61.H1_H1 ;  /* 0x3000003dff407230 */ /* 0x000fe20000004100 */
[----:B------:R-:W-:Y:S01]  /*7600*/  ISETP.NE.AND P0, PT, R95, RZ, PT ;  /* 0x000000ff5f00720c */ /* 0x000fe20003f05270 */
[C---:B---3--:R-:W-:Y:S01]  /*7610*/  FMUL R0, R38.reuse, R4 ;  /* 0x0000000426007220 */ /* 0x048fe20000400000 */
[C---:B------:R-:W-:Y:S01]  /*7620*/  FMUL R2, R38.reuse, R5 ;  /* 0x0000000526027220 */ /* 0x040fe20000400000 */
[C---:B------:R-:W-:Y:S01]  /*7630*/  FMUL R4, R38.reuse, R8 ;  /* 0x0000000826047220 */ /* 0x040fe20000400000 */
[C---:B------:R-:W-:Y:S01]  /*7640*/  FMUL R5, R38.reuse, R9 ;  /* 0x0000000926057220 */ /* 0x040fe20000400000 */
[C---:B------:R-:W-:Y:S01]  /*7650*/  FFMA R0, R41.reuse, R40, R0 ;  /* 0x0000002829007223 */ /* 0x040fe20000000000 */
[C---:B------:R-:W-:Y:S01]  /*7660*/  FFMA R2, R41.reuse, R42, R2 ;  /* 0x0000002a29027223 */ /* 0x040fe20000000002 */
[C---:B------:R-:W-:Y:S01]  /*7670*/  FMUL R8, R38.reuse, R12 ;  /* 0x0000000c26087220 */ /* 0x040fe20000400000 */
[C---:B------:R-:W-:Y:S01]  /*7680*/  FMUL R9, R38.reuse, R13 ;  /* 0x0000000d26097220 */ /* 0x040fe20000400000 */
[C---:B------:R-:W-:Y:S01]  /*7690*/  FMUL R12, R38.reuse, R16 ;  /* 0x00000010260c7220 */ /* 0x040fe20000400000 */
[C---:B------:R-:W-:Y:S01]  /*76a0*/  FMUL R13, R38.reuse, R17 ;  /* 0x00000011260d7220 */ /* 0x040fe20000400000 */
[C---:B------:R-:W-:Y:S01]  /*76b0*/  FMUL R16, R38.reuse, R20 ;  /* 0x0000001426107220 */ /* 0x040fe20000400000 */
[C---:B------:R-:W-:Y:S01]  /*76c0*/  FMUL R17, R38.reuse, R21 ;  /* 0x0000001526117220 */ /* 0x040fe20000400000 */
[C---:B------:R-:W-:Y:S01]  /*76d0*/  FMUL R20, R38.reuse, R24 ;  /* 0x0000001826147220 */ /* 0x040fe20000400000 */
[C---:B------:R-:W-:Y:S01]  /*76e0*/  FMUL R21, R38.reuse, R25 ;  /* 0x0000001926157220 */ /* 0x040fe20000400000 */
[----:B------:R-:W-:Y:S02]  /*76f0*/  HADD2.F32 R68, -RZ, R65.H1_H1 ;  /* 0x30000041ff447230 */ /* 0x000fe40000004100 */
[C---:B------:R-:W-:Y:S01]  /*7700*/  FMUL R24, R38.reuse, R28 ;  /* 0x0000001c26187220 */ /* 0x040fe20000400000 */
[C---:B------:R-:W-:Y:S01]  /*7710*/  FMUL R25, R38.reuse, R29 ;  /* 0x0000001d26197220 */ /* 0x040fe20000400000 */
[C---:B------:R-:W-:Y:S01]  /*7720*/  FMUL R28, R38.reuse, R32 ;  /* 0x00000020261c7220 */ /* 0x040fe20000400000 */
[C---:B------:R-:W-:Y:S01]  /*7730*/  FMUL R29, R38.reuse, R33 ;  /* 0x00000021261d7220 */ /* 0x040fe20000400000 */
[C---:B--2---:R-:W-:Y:S01]  /*7740*/  FMUL R3, R38.reuse, R6 ;  /* 0x0000000626037220 */ /* 0x044fe20000400000 */
[C---:B------:R-:W-:Y:S01]  /*7750*/  FMUL R7, R38.reuse, R7 ;  /* 0x0000000726077220 */ /* 0x040fe20000400000 */
[C---:B------:R-:W-:Y:S01]  /*7760*/  FMUL R6, R38.reuse, R10 ;  /* 0x0000000a26067220 */ /* 0x040fe20000400000 */
[C---:B------:R-:W-:Y:S01]  /*7770*/  FMUL R11, R38.reuse, R11 ;  /* 0x0000000b260b7220 */ /* 0x040fe20000400000 */
[C---:B------:R-:W-:Y:S01]  /*7780*/  FFMA R3, R41.reuse, R44, R3 ;  /* 0x0000002c29037223 */ /* 0x040fe20000000003 */
[C---:B------:R-:W-:Y:S01]  /*7790*/  FFMA R7, R41.reuse, R46, R7 ;  /* 0x0000002e29077223 */ /* 0x040fe20000000007 */
[C---:B------:R-:W-:Y:S01]  /*77a0*/  FFMA R4, R41.reuse, R43, R4 ;  /* 0x0000002b29047223 */ /* 0x040fe20000000004 */
[----:B------:R-:W-:Y:S01]  /*77b0*/  F2FP.F16.E5M2.UNPACK_B R40, R79 ;  /* 0x0000004fff28723e */ /* 0x000fe200020004ff */
[C---:B------:R-:W-:Y:S01]  /*77c0*/  FFMA R5, R41.reuse, R48, R5 ;  /* 0x0000003029057223 */ /* 0x040fe20000000005 */
[C---:B------:R-:W-:Y:S01]  /*77d0*/  FFMA R6, R41.reuse, R45, R6 ;  /* 0x0000002d29067223 */ /* 0x040fe20000000006 */
[----:B------:R-:W-:Y:S01]  /*77e0*/  F2FP.F16.E5M2.UNPACK_B R42, R79.H1 ;  /* 0x0000004fff2a723e */ /* 0x000fe200030004ff */
[C---:B------:R-:W-:Y:S01]  /*77f0*/  FFMA R11, R41.reuse, R50, R11 ;  /* 0x00000032290b7223 */ /* 0x040fe2000000000b */
[----:B------:R-:W-:Y:S01]  /*7800*/  FFMA R8, R41, R47, R8 ;  /* 0x0000002f29087223 */ /* 0x000fe20000000008 */
[----:B------:R-:W-:Y:S01]  /*7810*/  F2FP.SATFINITE.E5M2.F32.PACK_AB_MERGE_C R97, R7, R3, RZ ;  /* 0x000000030761723e */ /* 0x000fe200048060ff */
[C---:B------:R-:W-:Y:S01]  /*7820*/  FFMA R9, R41.reuse, R52, R9 ;  /* 0x0000003429097223 */ /* 0x040fe20000000009 */
[----:B------:R-:W-:Y:S01]  /*7830*/  FMUL R10, R38, R14 ;  /* 0x0000000e260a7220 */ /* 0x000fe20000400000 */
[----:B------:R-:W-:Y:S01]  /*7840*/  LEA R109, R90, UR44, 0x3 ;  /* 0x0000002c5a6d7c11 */ /* 0x000fe2000f8e18ff */
[----:B------:R-:W-:Y:S01]  /*7850*/  FMUL R15, R38, R15 ;  /* 0x0000000f260f7220 */ /* 0x000fe20000400000 */
[--C-:B------:R-:W-:Y:S01]  /*7860*/  HADD2.F32 R53, -RZ, R55.reuse.H0_H0 ;  /* 0x20000037ff357230 */ /* 0x100fe20000004100 */
[----:B------:R-:W-:Y:S01]  /*7870*/  F2FP.SATFINITE.E5M2.F32.PACK_AB_MERGE_C R96, R2, R0, R97 ;  /* 0x000000000260723e */ /* 0x000fe20004806061 */
[----:B------:R-:W-:Y:S01]  /*7880*/  FFMA R10, R41, R49, R10 ;  /* 0x00000031290a7223 */ /* 0x000fe2000000000a */
[----:B------:R-:W-:Y:S01]  /*7890*/  F2FP.SATFINITE.E5M2.F32.PACK_AB_MERGE_C R97, R11, R6, RZ ;  /* 0x000000060b61723e */ /* 0x000fe200048060ff */
[C---:B------:R-:W-:Y:S01]  /*78a0*/  FFMA R15, R41.reuse, R54, R15 ;  /* 0x00000036290f7223 */ /* 0x040fe2000000000f */
[C---:B------:R-:W-:Y:S01]  /*78b0*/  FFMA R12, R41.reuse, R51, R12 ;  /* 0x00000033290c7223 */ /* 0x040fe2000000000c */
[----:B------:R-:W-:Y:S01]  /*78c0*/  FFMA R13, R41, R56, R13 ;  /* 0x00000038290d7223 */ /* 0x000fe2000000000d */
[----:B------:R-:W-:Y:S01]  /*78d0*/  F2FP.SATFINITE.E5M2.F32.PACK_AB_MERGE_C R97, R5, R4, R97 ;  /* 0x000000040561723e */ /* 0x000fe20004806061 */
[----:B------:R-:W-:Y:S01]  /*78e0*/  HADD2.F32 R58, -RZ, R55.H1_H1 ;  /* 0x30000037ff3a7230 */ /* 0x000fe20000004100 */
[----:B------:R-:W-:Y:S01]  /*78f0*/  F2FP.SATFINITE.E5M2.F32.PACK_AB_MERGE_C R98, R15, R10, RZ ;  /* 0x0000000a0f62723e */ /* 0x000fe200048060ff */
[----:B------:R-:W-:Y:S02]  /*7900*/  HADD2.F32 R55, -RZ, R57.H0_H0 ;  /* 0x20000039ff377230 */ /* 0x000fe40000004100 */
[C---:B------:R-:W-:Y:S01]  /*7910*/  FMUL R14, R38.reuse, R18 ;  /* 0x00000012260e7220 */ /* 0x040fe20000400000 */
[C---:B------:R-:W-:Y:S01]  /*7920*/  FMUL R19, R38.reuse, R19 ;  /* 0x0000001326137220 */ /* 0x040fe20000400000 */
[--C-:B------:R-:W-:Y:S02]  /*7930*/  HADD2.F32 R57, -RZ, R59.reuse.H0_H0 ;  /* 0x2000003bff397230 */ /* 0x100fe40000004100 */
[C---:B------:R-:W-:Y:S01]  /*7940*/  FMUL R18, R38.reuse, R22 ;  /* 0x0000001626127220 */ /* 0x040fe20000400000 */
[C---:B------:R-:W-:Y:S01]  /*7950*/  FFMA R14, R41.reuse, R53, R14 ;  /* 0x00000035290e7223 */ /* 0x040fe2000000000e */
[----:B------:R-:W-:Y:S02]  /*7960*/  HADD2.F32 R62, -RZ, R59.H1_H1 ;  /* 0x3000003bff3e7230 */ /* 0x000fe40000004100 */
[C---:B------:R-:W-:Y:S01]  /*7970*/  FFMA R19, R41.reuse, R58, R19 ;  /* 0x0000003a29137223 */ /* 0x040fe20000000013 */
[----:B------:R-:W-:Y:S02]  /*7980*/  HADD2.F32 R59, -RZ, R61.H0_H0 ;  /* 0x2000003dff3b7230 */ /* 0x000fe40000004100 */
[C---:B------:R-:W-:Y:S01]  /*7990*/  FMUL R23, R38.reuse, R23 ;  /* 0x0000001726177220 */ /* 0x040fe20000400000 */
[C---:B------:R-:W-:Y:S01]  /*79a0*/  FFMA R16, R41.reuse, R55, R16 ;  /* 0x0000003729107223 */ /* 0x040fe20000000010 */
[C---:B------:R-:W-:Y:S01]  /*79b0*/  FFMA R17, R41.reuse, R60, R17 ;  /* 0x0000003c29117223 */ /* 0x040fe20000000011 */
[--C-:B------:R-:W-:Y:S02]  /*79c0*/  HADD2.F32 R61, -RZ, R63.reuse.H0_H0 ;  /* 0x2000003fff3d7230 */ /* 0x100fe40000004100 */
[C---:B------:R-:W-:Y:S01]  /*79d0*/  FFMA R18, R41.reuse, R57, R18 ;  /* 0x0000003929127223 */ /* 0x040fe20000000012 */
[----:B------:R-:W-:Y:S02]  /*79e0*/  HADD2.F32 R66, -RZ, R63.H1_H1 ;  /* 0x3000003fff427230 */ /* 0x000fe40000004100 */
[C---:B------:R-:W-:Y:S01]  /*79f0*/  FMUL R22, R38.reuse, R26 ;  /* 0x0000001a26167220 */ /* 0x040fe20000400000 */
[----:B------:R-:W-:Y:S02]  /*7a00*/  HADD2.F32 R63, -RZ, R65.H0_H0 ;  /* 0x20000041ff3f7230 */ /* 0x000fe40000004100 */
[C---:B------:R-:W-:Y:S01]  /*7a10*/  FFMA R23, R41.reuse, R62, R23 ;  /* 0x0000003e29177223 */ /* 0x040fe20000000017 */
[C---:B------:R-:W-:Y:S01]  /*7a20*/  FMUL R27, R38.reuse, R27 ;  /* 0x0000001b261b7220 */ /* 0x040fe20000400000 */
[C---:B------:R-:W-:Y:S01]  /*7a30*/  FFMA R20, R41.reuse, R59, R20 ;  /* 0x0000003b29147223 */ /* 0x040fe20000000014 */
[C---:B------:R-:W-:Y:S01]  /*7a40*/  FFMA R21, R41.reuse, R64, R21 ;  /* 0x0000004029157223 */ /* 0x040fe20000000015 */
[--C-:B------:R-:W-:Y:S02]  /*7a50*/  HADD2.F32 R65, -RZ, R67.reuse.H0_H0 ;  /* 0x20000043ff417230 */ /* 0x100fe40000004100 */
[C---:B------:R-:W-:Y:S01]  /*7a60*/  FFMA R22, R41.reuse, R61, R22 ;  /* 0x0000003d29167223 */ /* 0x040fe20000000016 */
[----:B------:R-:W-:Y:S02]  /*7a70*/  HADD2.F32 R70, -RZ, R67.H1_H1 ;  /* 0x30000043ff467230 */ /* 0x000fe40000004100 */
[C---:B------:R-:W-:Y:S01]  /*7a80*/  FMUL R26, R38.reuse, R30 ;  /* 0x0000001e261a7220 */ /* 0x040fe20000400000 */
[--C-:B------:R-:W-:Y:S02]  /*7a90*/  HADD2.F32 R67, -RZ, R40.reuse.H0_H0 ;  /* 0x20000028ff437230 */ /* 0x100fe40000004100 */
[C---:B------:R-:W-:Y:S01]  /*7aa0*/  FFMA R27, R41.reuse, R66, R27 ;  /* 0x00000042291b7223 */ /* 0x040fe2000000001b */
[C---:B------:R-:W-:Y:S01]  /*7ab0*/  FMUL R31, R38.reuse, R31 ;  /* 0x0000001f261f7220 */ /* 0x040fe20000400000 */
[C---:B------:R-:W-:Y:S01]  /*7ac0*/  FFMA R24, R41.reuse, R63, R24 ;  /* 0x0000003f29187223 */ /* 0x040fe20000000018 */
[----:B------:R-:W-:Y:S02]  /*7ad0*/  HADD2.F32 R40, -RZ, R40.H1_H1 ;  /* 0x30000028ff287230 */ /* 0x000fe40000004100 */
[C---:B------:R-:W-:Y:S01]  /*7ae0*/  FFMA R25, R41.reuse, R68, R25 ;  /* 0x0000004429197223 */ /* 0x040fe20000000019 */
[--C-:B------:R-:W-:Y:S02]  /*7af0*/  HADD2.F32 R69, -RZ, R42.reuse.H0_H0 ;  /* 0x2000002aff457230 */ /* 0x100fe40000004100 */
[C---:B------:R-:W-:Y:S01]  /*7b00*/  FFMA R26, R41.reuse, R65, R26 ;  /* 0x00000041291a7223 */ /* 0x040fe2000000001a */
[----:B------:R-:W-:Y:S02]  /*7b10*/  HADD2.F32 R42, -RZ, R42.H1_H1 ;  /* 0x3000002aff2a7230 */ /* 0x000fe40000004100 */
[C---:B------:R-:W-:Y:S01]  /*7b20*/  FMUL R30, R38.reuse, R34 ;  /* 0x00000022261e7220 */ /* 0x040fe20000400000 */
[----:B------:R-:W-:Y:S01]  /*7b30*/  FFMA R31, R41, R70, R31 ;  /* 0x00000046291f7223 */ /* 0x000fe2000000001f */
[----:B------:R-:W-:Y:S01]  /*7b40*/  FMUL R35, R38, R35 ;  /* 0x0000002326237220 */ /* 0x000fe20000400000 */
[----:B------:R-:W-:Y:S01]  /*7b50*/  F2FP.SATFINITE.E5M2.F32.PACK_AB_MERGE_C R99, R19, R14, RZ ;  /* 0x0000000e1363723e */ /* 0x000fe200048060ff */
[C---:B------:R-:W-:Y:S01]  /*7b60*/  FFMA R28, R41.reuse, R67, R28 ;  /* 0x00000043291c7223 */ /* 0x040fe2000000001c */
[C---:B------:R-:W-:Y:S01]  /*7b70*/  FFMA R29, R41.reuse, R40, R29 ;  /* 0x00000028291d7223 */ /* 0x040fe2000000001d */
[C---:B------:R-:W-:Y:S01]  /*7b80*/  FFMA R30, R41.reuse, R69, R30 ;  /* 0x00000045291e7223 */ /* 0x040fe2000000001e */
[----:B------:R-:W-:Y:S01]  /*7b90*/  FFMA R35, R41, R42, R35 ;  /* 0x0000002a29237223 */ /* 0x000fe20000000023 */
[----:B------:R-:W-:Y:S02]  /*7ba0*/  F2FP.SATFINITE.E5M2.F32.PACK_AB_MERGE_C R98, R9, R8, R98 ;  /* 0x000000080962723e */ /* 0x000fe40004806062 */
[----:B------:R-:W-:Y:S02]  /*7bb0*/  F2FP.SATFINITE.E5M2.F32.PACK_AB_MERGE_C R99, R13, R12, R99 ;  /* 0x0000000c0d63723e */ /* 0x000fe40004806063 */
[----:B------:R-:W-:Y:S02]  /*7bc0*/  F2FP.SATFINITE.E5M2.F32.PACK_AB_MERGE_C R104, R23, R18, RZ ;  /* 0x000000121768723e */ /* 0x000fe400048060ff */
[----:B------:R-:W-:Y:S01]  /*7bd0*/  F2FP.SATFINITE.E5M2.F32.PACK_AB_MERGE_C R105, R27, R22, RZ ;  /* 0x000000161b69723e */ /* 0x000fe200048060ff */
[----:B------:R1:W-:Y:S01]  /*7be0*/  STS.128 [R71+UR44+0x2400], R96 ;  /* 0x0024006047007988 */ /* 0x0003e20008000c2c */
[----:B------:R-:W-:Y:S02]  /*7bf0*/  F2FP.SATFINITE.E5M2.F32.PACK_AB_MERGE_C R110, R31, R26, RZ ;  /* 0x0000001a1f6e723e */ /* 0x000fe400048060ff */
[----:B------:R-:W-:Y:S02]  /*7c00*/  F2FP.SATFINITE.E5M2.F32.PACK_AB_MERGE_C R111, R35, R30, RZ ;  /* 0x0000001e236f723e */ /* 0x000fe400048060ff */
[----:B------:R-:W-:Y:S02]  /*7c10*/  F2FP.SATFINITE.E5M2.F32.PACK_AB_MERGE_C R104, R17, R16, R104 ;  /* 0x000000101168723e */ /* 0x000fe40004806068 */
[----:B------:R-:W-:Y:S02]  /*7c20*/  F2FP.SATFINITE.E5M2.F32.PACK_AB_MERGE_C R105, R21, R20, R105 ;  /* 0x000000141569723e */ /* 0x000fe40004806069 */
[----:B------:R-:W-:Y:S02]  /*7c30*/  F2FP.SATFINITE.E5M2.F32.PACK_AB_MERGE_C R106, R25, R24, R110 ;  /* 0x00000018196a723e */ /* 0x000fe4000480606e */
[----:B------:R-:W-:Y:S02]  /*7c40*/  F2FP.SATFINITE.E5M2.F32.PACK_AB_MERGE_C R107, R29, R28, R111 ;  /* 0x0000001c1d6b723e */ /* 0x000fe4000480606f */
[----:B------:R-:W-:Y:S03]  /*7c50*/  @P6 SHF.L.U32 R110, R89, 0x1f, RZ ;  /* 0x0000001f596e6819 */ /* 0x000fe600000006ff */
[----:B------:R1:W-:Y:S01]  /*7c60*/  STS.128 [R101+0x2410], R104 ;  /* 0x0024106865007388 */ /* 0x0003e20000000c00 */
[----:B------:R-:W-:Y:S01]  /*7c70*/  @!PT LDS RZ, [RZ] ;  /* 0x00000000fffff984 */ /* 0x000fe20000000800 */
[----:B------:R-:W-:Y:S01]  /*7c80*/  @!PT LDS RZ, [RZ] ;  /* 0x00000000fffff984 */ /* 0x000fe20000000800 */
[----:B------:R-:W-:Y:S01]  /*7c90*/  @!PT LDS RZ, [RZ] ;  /* 0x00000000fffff984 */ /* 0x000fe20000000800 */
[----:B------:R-:W-:Y:S01]  /*7ca0*/  @!PT LDS RZ, [RZ] ;  /* 0x00000000fffff984 */ /* 0x000fe20000000800 */
[----:B------:R2:W-:Y:S07]  /*7cb0*/  MEMBAR.ALL.CTA ;  /* 0x0000000000007992 */ /* 0x0005ee0000008000 */
[----:B--2---:R-:W2:Y:S02]  /*7cc0*/  FENCE.VIEW.ASYNC.S ;  /* 0x00000000000073c6 */ /* 0x004ea40000000000 */
[----:B--2---:R-:W-:Y:S06]  /*7cd0*/  BAR.SYNC.DEFER_BLOCKING 0x1, 0x80 ;  /* 0x0042000000007b1d */ /* 0x004fec0000010000 */
[----:B------:R-:W-:Y:S05]  /*7ce0*/  @P0 BRA `(.L_x_133) ;  /* 0x0000000000280947 */ /* 0x000fea0003800000 */
[----:B------:R-:W2:Y:S01]  /*7cf0*/  LDCU.64 UR6, c[0x0][0x348] ;  /* 0x00006900ff0677ac */ /* 0x000ea20008000a00 */
[----:B------:R-:W-:Y:S01]  /*7d00*/  UIADD3 UR4, UPT, UPT, UR44, 0x2400, URZ ;  /* 0x000024002c047890 */ /* 0x000fe2000fffe0ff */
[----:B------:R-:W-:Y:S05]  /*7d10*/  UMOV UR51, UR36 ;  /* 0x0000002400337c82 */ /* 0x000fea0008000000 */
[----:B------:R-:W-:Y:S04]  /*7d20*/  MOV R94, UR4 ;  /* 0x00000004005e7c02 */ /* 0x000fe80008000f00 */
[----:B------:R-:W-:Y:S01]  /*7d30*/  R2UR UR48, R94 ;  /* 0x000000005e3072ca */ /* 0x000fe200000e0000 */
[----:B--2---:R-:W-:Y:S04]  /*7d40*/  UIADD3 UR4, UP0, UPT, UR6, 0x680, URZ ;  /* 0x0000068006047890 */ /* 0x004fe8000ff1e0ff */
[----:B------:R-:W-:Y:S09]  /*7d50*/  UIADD3.X UR5, UPT, UPT, URZ, UR7, URZ, UP0, !UPT ;  /* 0x00000007ff057290 */ /* 0x000ff200087fe4ff */
[----:B------:R2:W-:Y:S01]  /*7d60*/  UTMASTG.3D [UR48], [UR4] ;  /* 0x00000030040073b5 */ /* 0x0005e20008010000 */
[----:B------:R0:W-:Y:S01]  /*7d70*/  UTMACMDFLUSH ;  /* 0x00000000000079b7 */ /* 0x0001e20000000000 */
[----:B--2---:R-:W-:Y:S04]  /*7d80*/  DEPBAR.LE SB0, 0x1 ;  /* 0x000080400000791a */ /* 0x004fe80000000000 */
.L_x_133:
[----:B------:R-:W-:Y:S05]  /*7d90*/  BSYNC.RECONVERGENT B0 ;  /* 0x0000000000007941 */ /* 0x000fea0003800200 */
.L_x_132:
[----:B------:R-:W-:Y:S06]  /*7da0*/  BAR.SYNC.DEFER_BLOCKING 0x1, 0x80 ;  /* 0x0042000000007b1d */ /* 0x000fec0000010000 */
[----:B------:R-:W2:Y:S01]  /*7db0*/  @P6 SYNCS.PHASECHK.TRANS64.TRYWAIT P0, [R109+URZ+0x220], R110 ;  /* 0x0002206e6d0065a7 */ /* 0x000ea200080011ff */
[----:B------:R-:W-:Y:S01]  /*7dc0*/  BSSY B1, `(.L_x_134) ;  /* 0x0000020000017945 */ /* 0x000fe20003800000 */
[----:B--2---:R-:W-:Y:S03]  /*7dd0*/  @P6 SEL R102, RZ, 0x1, !P0 ;  /* 0x00000001ff666807 */ /* 0x004fe60004000000 */
[----:B------:R-:W-:Y:S05]  /*7de0*/  @!P6 BRA `(.L_x_135) ;  /* 0x000000000074e947 */ /* 0x000fea0003800000 */
[----:B------:R-:W-:Y:S01]  /*7df0*/  ISETP.NE.AND P1, PT, R103, RZ, PT ;  /* 0x000000ff6700720c */ /* 0x000fe20003f25270 */
[----:B------:R-:W2:Y:S01]  /*7e00*/  S2R R0, SR_CgaCtaId ;  /* 0x0000000000007919 */ /* 0x000ea20000008800 */
[----:B------:R-:W-:Y:S01]  /*7e10*/  ISETP.NE.AND P0, PT, R102, RZ, PT ;  /* 0x000000ff6600720c */ /* 0x000fe20003f05270 */
[----:B------:R-:W-:Y:S10]  /*7e20*/  BSSY B0, `(.L_x_136) ;  /* 0x0000008000007945 */ /* 0x000ff40003800000 */
[----:B------:R-:W-:Y:S05]  /*7e30*/  @P1 IMAD R2, R90, 0x1000, R71 ;  /* 0x000010005a021824 */ /* 0x000fea00078e0247 */
[----:B------:R-:W-:Y:S05]  /*7e40*/  @P1 IADD3 R3, PT, PT, R2, UR44, RZ ;  /* 0x0000002c02031c10 */ /* 0x000fea000fffe0ff */
[----:B------:R-:W-:Y:S01]  /*7e50*/  @P1 IMAD.IADD R3, R3, 0x1, R108 ;  /* 0x0000000103031824 */ /* 0x000fe200078e026c */
[----:B------:R-:W-:Y:S06]  /*7e60*/  @P0 BRA `(.L_x_137) ;  /* 0x00000000000c0947 */ /* 0x000fec0003800000 */
[----:B------:R-:W-:Y:S04]  /*7e70*/  SHF.L.U32 R4, R89, 0x1f, RZ ;  /* 0x0000001f59047819 */ /* 0x000fe800000006ff */
[----:B------:R-:W3:Y:S02]  /*7e80*/  SYNCS.PHASECHK.TRANS64.TRYWAIT P0, [R109+URZ+0x220], R4 ;  /* 0x000220046d0075a7 */ /* 0x000ee400080011ff */
[----:B---3--:R-:W-:Y:S05]  /*7e90*/  @!P0 BRA `(.L_x_138) ;  /* 0x0000002000808947 */ /* 0x008fea0003800000 */
.L_x_137:
[----:B------:R-:W-:Y:S05]  /*7ea0*/  BSYNC B0 ;  /* 0x0000000000007941 */ /* 0x000fea0003800000 */
.L_x_136:
[----:B------:R-:W-:Y:S01]  /*7eb0*/  ISETP.NE.AND P0, PT, R103, RZ, PT ;  /* 0x000000ff6700720c */ /* 0x000fe20003f05270 */
[----:B---3--:R-:W-:Y:S02]  /*7ec0*/  VIADD R109, R109, 0x230 ;  /* 0x000002306d6d7836 */ /* 0x008fe40000000000 */
[----:B------:R-:W-:Y:S03]  /*7ed0*/  VIADD R90, R90, 0x1 ;  /* 0x000000015a5a7836 */ /* 0x000fe60000000000 */
[----:B--2---:R-:W-:Y:S07]  /*7ee0*/  PRMT R0, R0, 0x654, R109 ;  /* 0x0000065400007816 */ /* 0x004fee000000006d */
[----:B------:R2:W3:Y:S04]  /*7ef0*/  @P0 LDS.128 R72, [R2+UR44+0x400] ;  /* 0x0004002c02480984 */ /* 0x0004e80008000c00 */
[----:B------:R2:W4:Y:S01]  /*7f00*/  @P0 LDS.128 R76, [R3+0x410] ;  /* 0x00041000034c0984 */ /* 0x0005220000000c00 */
        /* <DEDUP_REMOVED lines=10> */
[----:B--23--:R-:W-:Y:S02]  /*7fb0*/  LOP3.LUT R89, R89, R0, RZ, 0x3c, !PT ;  /* 0x0000000059597212 */ /* 0x00cfe400078e3cff */
.L_x_135:
[----:B------:R-:W-:Y:S05]  /*7fc0*/  BSYNC B1 ;  /* 0x0000000000017941 */ /* 0x000fea0003800000 */
.L_x_134:
[----:B------:R-:W-:Y:S05]  /*7fd0*/  VIADD R0, R39, 0x40 ;  /* 0x0000004027007836 */ /* 0x000fea0000000000 */
[----:B------:R-:W-:Y:S04]  /*7fe0*/  SHF.R.U32.HI R0, RZ, 0x15, R0 ;  /* 0x00000015ff007819 */ /* 0x000fe80000011600 */
[----:B------:R-:W-:Y:S11]  /*7ff0*/  LOP3.LUT P0, RZ, R0, 0x3, R85, 0x48, !PT ;  /* 0x0000000300ff7812 */ /* 0x000ff60007804855 */
[----:B------:R-:W-:Y:S02]  /*8000*/  @!UPT UIADD3 URZ, UPT, UPT, URZ, URZ, URZ ;  /* 0x000000fffffff290 */ /* 0x000fe4000fffe0ff */
[----:B------:R-:W-:Y:S05]  /*8010*/  @!P0 BRA `(.L_x_139) ;  /* 0x0000000000408947 */ /* 0x000fea0003800000 */
[----:B------:R-:W2:Y:S01]  /*8020*/  LDCU.64 UR8, c[0x4][0x70] ;  /* 0x01000e00ff0877ac */ /* 0x000ea20008000a00 */
[----:B------:R-:W-:Y:S01]  /*8030*/  MOV R3, 0x0 ;  /* 0x0000000000037802 */ /* 0x000fe20000000f00 */
[----:B------:R-:W-:Y:S02]  /*8040*/  HFMA2 R12, -RZ, RZ, 0, 5.9604644775390625e-08 ;  /* 0x00000001ff0c7431 */ /* 0x000fe400000001ff */
[----:B------:R-:W-:Y:S02]  /*8050*/  IMAD.MOV.U32 R8, RZ, RZ, 0x192 ;  /* 0x00000192ff087424 */ /* 0x000fe400078e00ff */
[----:B------:R-:W-:Y:S01]  /*8060*/  IMAD.MOV.U32 R13, RZ, RZ, RZ ;  /* 0x000000ffff0d7224 */ /* 0x000fe200078e00ff */
[----:B------:R-:W3:Y:S01]  /*8070*/  LDCU.64 UR6, c[0x4][0x78] ;  /* 0x01000f00ff0677ac */ /* 0x000ee20008000a00 */
[----:B------:R-:W1:Y:S01]  /*8080*/  LDC.64 R2, c[0x4][R3] ;  /* 0x0100000003027b82 */ /* 0x000e620000000a00 */
[----:B------:R-:W5:Y:S01]  /*8090*/  LDCU.64 UR4, c[0x4][0x10] ;  /* 0x01000200ff0477ac */ /* 0x000f620008000a00 */
[----:B--2---:R-:W-:Y:S01]  /*80a0*/  MOV R5, UR9 ;  /* 0x0000000900057c02 */ /* 0x004fe20008000f00 */
[----:B------:R-:W-:Y:S01]  /*80b0*/  IMAD.U32 R4, RZ, RZ, UR8 ;  /* 0x00000008ff047e24 */ /* 0x000fe2000f8e00ff */
[----:B---3--:R-:W-:Y:S01]  /*80c0*/  MOV R7, UR7 ;  /* 0x0000000700077c02 */ /* 0x008fe20008000f00 */
[----:B------:R-:W-:Y:S01]  /*80d0*/  IMAD.U32 R6, RZ, RZ, UR6 ;  /* 0x00000006ff067e24 */ /* 0x000fe2000f8e00ff */
[----:B-----5:R-:W-:Y:S01]  /*80e0*/  MOV R11, UR5 ;  /* 0x00000005000b7c02 */ /* 0x020fe20008000f00 */
[----:B------:R-:W-:Y:S02]  /*80f0*/  IMAD.U32 R10, RZ, RZ, UR4 ;  /* 0x00000004ff0a7e24 */ /* 0x000fe4000f8e00ff */
[----:B------:R-:W-:Y:S07]  /*8100*/  LEPC R20, `(.L_x_139) ;  /* 0x000000001014794e */ /* 0x000fee0000000000 */
[----:B-1--4-:R-:W-:Y:S05]  /*8110*/  CALL.ABS.NOINC R2 ;  /* 0x0000000002007343 */ /* 0x012fea0003c00000 */
.L_x_139:
[----:B------:R-:W-:Y:S01]  /*8120*/  ISETP.NE.AND P0, PT, R95, RZ, PT ;  /* 0x000000ff5f00720c */ /* 0x000fe20003f05270 */
[----:B------:R-:W-:Y:S05]  /*8130*/  WARPSYNC.ALL ;  /* 0x0000000000007948 */ /* 0x000fea0003800000 */
[----:B------:R-:W-:Y:S01]  /*8140*/  R2UR UR4, R39 ;  /* 0x00000000270472ca */ /* 0x000fe200000e0000 */
[----:B------:R-:W2:Y:S01]  /*8150*/  S2UR UR6, SR_CgaCtaId ;  /* 0x00000000000679c3 */ /* 0x000ea20000008800 */
[-C--:B------:R-:W-:Y:S01]  /*8160*/  F2FP.F16.E5M2.UNPACK_B R42, R72.reuse ;  /* 0x00000048ff2a723e */ /* 0x080fe200020004ff */
[----:B------:R-:W-:Y:S01]  /*8170*/  BSSY.RECONVERGENT B0, `(.L_x_140) ;  /* 0x000009c000007945 */ /* 0x000fe20003800200 */
[----:B------:R-:W-:Y:S02]  /*8180*/  F2FP.F16.E5M2.UNPACK_B R72, R72.H1 ;  /* 0x00000048ff48723e */ /* 0x000fe400030004ff */
[-C--:B------:R-:W-:Y:S01]  /*8190*/  F2FP.F16.E5M2.UNPACK_B R46, R73.reuse ;  /* 0x00000049ff2e723e */ /* 0x080fe200020004ff */
[--C-:B------:R-:W-:Y:S01]  /*81a0*/  HADD2.F32 R40, -RZ, R42.reuse.H0_H0 ;  /* 0x2000002aff287230 */ /* 0x100fe20000004100 */
[----:B------:R-:W-:Y:S01]  /*81b0*/  F2FP.F16.E5M2.UNPACK_B R73, R73.H1 ;  /* 0x00000049ff49723e */ /* 0x000fe200030004ff */
[----:B------:R-:W-:Y:S01]  /*81c0*/  HADD2.F32 R42, -RZ, R42.H1_H1 ;  /* 0x3000002aff2a7230 */ /* 0x000fe20000004100 */
[-C--:B------:R-:W-:Y:S01]  /*81d0*/  F2FP.F16.E5M2.UNPACK_B R50, R74.reuse ;  /* 0x0000004aff32723e */ /* 0x080fe200020004ff */
[----:B------:R-:W-:Y:S01]  /*81e0*/  HADD2.F32 R43, -RZ, R72.H0_H0 ;  /* 0x20000048ff2b7230 */ /* 0x000fe20000004100 */
[----:B------:R-:W-:Y:S01]  /*81f0*/  F2FP.F16.E5M2.UNPACK_B R74, R74.H1 ;  /* 0x0000004aff4a723e */ /* 0x000fe200030004ff */
[----:B------:R-:W-:Y:S01]  /*8200*/  LDTM.16dp32bit_t0_t15.x32 R4, tmem[UR4+0x40] ;  /* 0x00004004000479ee */ /* 0x000fe20008a80000 */
[----:B------:R-:W3:Y:S01]  /*8210*/  LDTM.16dp32bit_t16_t31.x32 R4, tmem[UR4+0x60] ;  /* 0x00006004000479ee */ /* 0x000ee20008aa0000 */
[----:B------:R-:W-:Y:S01]  /*8220*/  NOP ;  /* 0x0000000000007918 */ /* 0x000fe20000000000 */
[--C-:B------:R-:W-:Y:S01]  /*8230*/  HADD2.F32 R45, -RZ, R46.reuse.H0_H0 ;  /* 0x2000002eff2d7230 */ /* 0x100fe20000004100 */
[----:B------:R-:W-:Y:S01]  /*8240*/  R2UR UR5, R100 ;  /* 0x00000000640572ca */ /* 0x000fe200000e0000 */
[----:B------:R-:W-:Y:S01]  /*8250*/  HADD2.F32 R46, -RZ, R46.H1_H1 ;  /* 0x3000002eff2e7230 */ /* 0x000fe20000004100 */
[----:B------:R-:W-:Y:S01]  /*8260*/  F2FP.F16.E5M2.UNPACK_B R54, R75 ;  /* 0x0000004bff36723e */ /* 0x000fe200020004ff */
[--C-:B------:R-:W-:Y:S01]  /*8270*/  HADD2.F32 R49, -RZ, R50.reuse.H0_H0 ;  /* 0x20000032ff317230 */ /* 0x100fe20000004100 */
[----:B----4-:R-:W-:Y:S01]  /*8280*/  F2FP.F16.E5M2.UNPACK_B R58, R76 ;  /* 0x0000004cff3a723e */ /* 0x010fe200020004ff */
[----:B------:R-:W-:Y:S01]  /*8290*/  HADD2.F32 R50, -RZ, R50.H1_H1 ;  /* 0x30000032ff327230 */ /* 0x000fe20000004100 */
[----:B------:R-:W-:Y:S01]  /*82a0*/  F2FP.F16.E5M2.UNPACK_B R62, R77 ;  /* 0x0000004dff3e723e */ /* 0x000fe200020004ff */
[--C-:B------:R-:W-:Y:S01]  /*82b0*/  HADD2.F32 R53, -RZ, R54.reuse.H0_H0 ;  /* 0x20000036ff357230 */ /* 0x100fe20000004100 */
[----:B------:R-:W-:Y:S01]  /*82c0*/  F2FP.F16.E5M2.UNPACK_B R66, R78 ;  /* 0x0000004eff42723e */ /* 0x000fe200020004ff */
[----:B------:R-:W-:Y:S01]  /*82d0*/  HADD2.F32 R54, -RZ, R54.H1_H1 ;  /* 0x30000036ff367230 */ /* 0x000fe20000004100 */
[----:B------:R-:W-:Y:S01]  /*82e0*/  F2FP.F16.E5M2.UNPACK_B R69, R79 ;  /* 0x0000004fff45723e */ /* 0x000fe200020004ff */
[--C-:B------:R-:W-:Y:S01]  /*82f0*/  HADD2.F32 R57, -RZ, R58.reuse.H0_H0 ;  /* 0x2000003aff397230 */ /* 0x100fe20000004100 */
[----:B------:R-:W-:Y:S01]  /*8300*/  F2FP.F16.E5M2.UNPACK_B R75, R75.H1 ;  /* 0x0000004bff4b723e */ /* 0x000fe200030004ff */
[----:B------:R-:W-:Y:S01]  /*8310*/  UIADD3 UR4, UPT, UPT, UR5, 0x290, URZ ;  /* 0x0000029005047890 */ /* 0x000fe2000fffe0ff */
[----:B------:R-:W-:Y:S01]  /*8320*/  HADD2.F32 R59, -RZ, R58.H1_H1 ;  /* 0x3000003aff3b7230 */ /* 0x000fe20000004100 */
[----:B------:R-:W-:Y:S01]  /*8330*/  F2FP.F16.E5M2.UNPACK_B R76, R76.H1 ;  /* 0x0000004cff4c723e */ /* 0x000fe200030004ff */
[--C-:B------:R-:W-:Y:S01]  /*8340*/  HADD2.F32 R61, -RZ, R62.reuse.H0_H0 ;  /* 0x2000003eff3d7230 */ /* 0x100fe20000004100 */
[----:B------:R-:W-:Y:S01]  /*8350*/  F2FP.F16.E5M2.UNPACK_B R77, R77.H1 ;  /* 0x0000004dff4d723e */ /* 0x000fe200030004ff */
[----:B------:R-:W-:Y:S01]  /*8360*/  HADD2.F32 R62, -RZ, R62.H1_H1 ;  /* 0x3000003eff3e7230 */ /* 0x000fe20000004100 */
[----:B------:R-:W-:Y:S01]  /*8370*/  F2FP.F16.E5M2.UNPACK_B R78, R78.H1 ;  /* 0x0000004eff4e723e */ /* 0x000fe200030004ff */
[--C-:B------:R-:W-:Y:S01]  /*8380*/  HADD2.F32 R65, -RZ, R66.reuse.H0_H0 ;  /* 0x20000042ff417230 */ /* 0x100fe20000004100 */
[----:B--2---:R-:W-:Y:S01]  /*8390*/  UPRMT UR4, UR6, 0x654, UR4 ;  /* 0x0000065406047896 */ /* 0x004fe20008000004 */
        /* <DEDUP_REMOVED lines=8> */
[----:B------:R-:W-:Y:S01]  /*8420*/  SYNCS.ARRIVE.TRANS64.RED.A1T0 RZ, [UR4], RZ ;  /* 0x000000ffffff79a7 */ /* 0x000fe20008100404 */
        /* <DEDUP_REMOVED lines=15> */
[--C-:B------:R-:W-:Y:S02]  /*8520*/  HADD2.F32 R47, -RZ, R73.reuse.H0_H0 ;  /* 0x20000049ff2f7230 */ /* 0x100fe40000004100 */
[C---:B------:R-:W-:Y:S01]  /*8530*/  FMUL R10, R38.reuse, R10 ;  /* 0x0000000a260a7220 */ /* 0x040fe20000400000 */
[C---:B------:R-:W-:Y:S01]  /*8540*/  FFMA R6, R41.reuse, R43, R6 ;  /* 0x0000002b29067223 */ /* 0x040fe20000000006 */
[----:B------:R-:W-:Y:S02]  /*8550*/  HADD2.F32 R48, -RZ, R73.H1_H1 ;  /* 0x30000049ff307230 */ /* 0x000fe40000004100 */
[C---:B------:R-:W-:Y:S01]  /*8560*/  FFMA R7, R41.reuse, R44, R7 ;  /* 0x0000002c29077223 */ /* 0x040fe20000000007 */
[C---:B------:R-:W-:Y:S01]  /*8570*/  FFMA R8, R41.reuse, R45, R8 ;  /* 0x0000002d29087223 */ /* 0x040fe20000000008 */
[C---:B------:R-:W-:Y:S01]  /*8580*/  FFMA R9, R41.reuse, R46, R9 ;  /* 0x0000002e29097223 */ /* 0x040fe20000000009 */
[----:B------:R-:W-:Y:S01]  /*8590*/  FFMA R10, R41, R47, R10 ;  /* 0x0000002f290a7223 */ /* 0x000fe2000000000a */
[----:B------:R-:W-:Y:S01]  /*85a0*/  HADD2.F32 R43, -RZ, R69.H0_H0 ;  /* 0x20000045ff2b7230 */ /* 0x000fe20000004100 */
[----:B-1----:R-:W-:Y:S01]  /*85b0*/  F2FP.SATFINITE.E5M2.F32.PACK_AB_MERGE_C R96, R7, R6, RZ ;  /* 0x000000060760723e */ /* 0x002fe200048060ff */
[C---:B------:R-:W-:Y:S01]  /*85c0*/  FMUL R11, R38.reuse, R11 ;  /* 0x0000000b260b7220 */ /* 0x040fe20000400000 */
[--C-:B------:R-:W-:Y:S02]  /*85d0*/  HADD2.F32 R51, -RZ, R74.reuse.H0_H0 ;  /* 0x2000004aff337230 */ /* 0x100fe40000004100 */
[C---:B------:R-:W-:Y:S01]  /*85e0*/  FMUL R14, R38.reuse, R14 ;  /* 0x0000000e260e7220 */ /* 0x040fe20000400000 */
[----:B------:R-:W-:Y:S01]  /*85f0*/  HADD2.F32 R52, -RZ, R74.H1_H1 ;  /* 0x3000004aff347230 */ /* 0x000fe20000004100 */
[----:B------:R-:W-:Y:S01]  /*8600*/  F2FP.SATFINITE.E5M2.F32.PACK_AB_MERGE_C R96, R5, R4, R96 ;  /* 0x000000040560723e */ /* 0x000fe20004806060 */
[C---:B------:R-:W-:Y:S01]  /*8610*/  FFMA R11, R41.reuse, R48, R11 ;  /* 0x00000030290b7223 */ /* 0x040fe2000000000b */
[C---:B------:R-:W-:Y:S01]  /*8620*/  FFMA R12, R41.reuse, R49, R12 ;  /* 0x00000031290c7223 */ /* 0x040fe2000000000c */
[C---:B------:R-:W-:Y:S01]  /*8630*/  FFMA R13, R41.reuse, R50, R13 ;  /* 0x00000032290d7223 */ /* 0x040fe2000000000d */
[----:B------:R-:W-:Y:S01]  /*8640*/  FFMA R14, R41, R51, R14 ;  /* 0x00000033290e7223 */ /* 0x000fe2000000000e */
[C---:B------:R-:W-:Y:S01]  /*8650*/  FMUL R15, R38.reuse, R15 ;  /* 0x0000000f260f7220 */ /* 0x040fe20000400000 */
[----:B------:R-:W-:Y:S01]  /*8660*/  F2FP.F16.E5M2.UNPACK_B R79, R79.H1 ;  /* 0x0000004fff4f723e */ /* 0x000fe200030004ff */
[--C-:B------:R-:W-:Y:S01]  /*8670*/  HADD2.F32 R55, -RZ, R75.reuse.H0_H0 ;  /* 0x2000004bff377230 */ /* 0x100fe20000004100 */
[----:B------:R-:W-:Y:S01]  /*8680*/  F2FP.SATFINITE.E5M2.F32.PACK_AB_MERGE_C R97, R11, R10, RZ ;  /* 0x0000000a0b61723e */ /* 0x000fe200048060ff */
[C---:B------:R-:W-:Y:S01]  /*8690*/  FFMA R15, R41.reuse, R52, R15 ;  /* 0x00000034290f7223 */ /* 0x040fe2000000000f */
[C---:B------:R-:W-:Y:S01]  /*86a0*/  FFMA R16, R41.reuse, R53, R16 ;  /* 0x0000003529107223 */ /* 0x040fe20000000010 */
[----:B------:R-:W-:Y:S01]  /*86b0*/  FFMA R17, R41, R54, R17 ;  /* 0x0000003629117223 */ /* 0x000fe20000000011 */
[----:B------:R-:W-:Y:S01]  /*86c0*/  F2FP.SATFINITE.E5M2.F32.PACK_AB_MERGE_C R97, R9, R8, R97 ;  /* 0x000000080961723e */ /* 0x000fe20004806061 */
[----:B------:R-:W-:Y:S01]  /*86d0*/  HADD2.F32 R56, -RZ, R75.H1_H1 ;  /* 0x3000004bff387230 */ /* 0x000fe20000004100 */
[----:B------:R-:W-:Y:S01]  /*86e0*/  F2FP.SATFINITE.E5M2.F32.PACK_AB_MERGE_C R98, R15, R14, RZ ;  /* 0x0000000e0f62723e */ /* 0x000fe200048060ff */
[C---:B------:R-:W-:Y:S01]  /*86f0*/  FMUL R18, R38.reuse, R18 ;  /* 0x0000001226127220 */ /* 0x040fe20000400000 */
[C---:B------:R-:W-:Y:S01]  /*8700*/  FMUL R19, R38.reuse, R19 ;  /* 0x0000001326137220 */ /* 0x040fe20000400000 */
[--C-:B------:R-:W-:Y:S02]  /*8710*/  HADD2.F32 R58, -RZ, R76.reuse.H0_H0 ;  /* 0x2000004cff3a7230 */ /* 0x100fe40000004100 */
[C---:B------:R-:W-:Y:S01]  /*8720*/  FMUL R3, R38.reuse, R22 ;  /* 0x0000001626037220 */ /* 0x040fe20000400000 */
[C---:B------:R-:W-:Y:S01]  /*8730*/  FFMA R18, R41.reuse, R55, R18 ;  /* 0x0000003729127223 */ /* 0x040fe20000000012 */
[----:B------:R-:W-:Y:S02]  /*8740*/  HADD2.F32 R60, -RZ, R76.H1_H1 ;  /* 0x3000004cff3c7230 */ /* 0x000fe40000004100 */
        /* <DEDUP_REMOVED lines=42> */
[----:B------:R-:W-:Y:S03]  /*89f0*/  IADD3 R70, PT, PT, R36, 0x1, RZ ;  /* 0x0000000124467810 */ /* 0x000fe60007ffe0ff */
        /* <DEDUP_REMOVED lines=10> */
[----:B------:R-:W-:Y:S02]  /*8aa0*/  UIADD3 UR9, UPT, UPT, UR49, 0x40, URZ ;  /* 0x0000004031097890 */ /* 0x000fe4000fffe0ff */
[----:B------:R-:W-:Y:S01]  /*8ab0*/  UIADD3 UR8, UPT, UPT, UR44, 0x3400, URZ ;  /* 0x000034002c087890 */ /* 0x000fe2000fffe0ff */
[----:B------:R-:W-:Y:S01]  /*8ac0*/  UMOV UR10, UR50 ;  /* 0x00000032000a7c82 */ /* 0x000fe20008000000 */
[----:B------:R-:W-:Y:S01]  /*8ad0*/  UMOV UR11, UR36 ;  /* 0x00000024000b7c82 */ /* 0x000fe20008000000 */
[----:B--2---:R-:W-:Y:S04]  /*8ae0*/  UIADD3 UR4, UP0, UPT, UR6, 0x680, URZ ;  /* 0x0000068006047890 */ /* 0x004fe8000ff1e0ff */
[----:B------:R-:W-:Y:S09]  /*8af0*/  UIADD3.X UR5, UPT, UPT, URZ, UR7, URZ, UP0, !UPT ;  /* 0x00000007ff057290 */ /* 0x000ff200087fe4ff */
[----:B------:R2:W-:Y:S01]  /*8b00*/  UTMASTG.3D [UR8], [UR4] ;  /* 0x00000008040073b5 */ /* 0x0005e20008010000 */
[----:B------:R0:W-:Y:S01]  /*8b10*/  UTMACMDFLUSH ;  /* 0x00000000000079b7 */ /* 0x0001e20000000000 */
[----:B--2---:R-:W-:Y:S04]  /*8b20*/  DEPBAR.LE SB0, 0x1 ;  /* 0x000080400000791a */ /* 0x004fe80000000000 */
.L_x_141:
[----:B------:R-:W-:Y:S05]  /*8b30*/  BSYNC.RECONVERGENT B0 ;  /* 0x0000000000007941 */ /* 0x000fea0003800200 */
.L_x_140:
[----:B------:R-:W-:Y:S01]  /*8b40*/  BAR.SYNC.DEFER_BLOCKING 0x1, 0x80 ;  /* 0x0042000000007b1d */ /* 0x000fe20000010000 */
[----:B------:R-:W-:Y:S01]  /*8b50*/  ISETP.NE.AND P0, PT, R87, 0x2, PT ;  /* 0x000000025700780c */ /* 0x000fe20003f05270 */
[----:B------:R-:W-:Y:S01]  /*8b60*/  UISETP.NE.AND UP0, UPT, UR45, URZ, UPT ;  /* 0x000000ff2d00728c */ /* 0x000fe2000bf05270 */
[----:B------:R-:W-:Y:S01]  /*8b70*/  ISETP.NE.AND P1, PT, R70, 0x4, PT ;  /* 0x000000044600780c */ /* 0x000fe20003f25270 */
[----:B------:R-:W-:Y:S01]  /*8b80*/  UIADD3 UR30, UPT, UPT, UR37, UR59, URZ ;  /* 0x0000003b251e7290 */ /* 0x000fe2000fffe0ff */
[----:B------:R-:W-:Y:S01]  /*8b90*/  SEL R0, RZ, 0x1, P0 ;  /* 0x00000001ff007807 */ /* 0x000fe20000000000 */
[----:B------:R-:W-:Y:S01]  /*8ba0*/  UIADD3 UR20, UPT, UPT, UR38, UR62, URZ ;  /* 0x0000003e26147290 */ /* 0x000fe2000fffe0ff */
[----:B------:R-:W-:Y:S02]  /*8bb0*/  SEL R3, RZ, 0x1, P1 ;  /* 0x00000001ff037807 */ /* 0x000fe40000800000 */
[----:B------:R-:W-:Y:S02]  /*8bc0*/  LOP3.LUT R91, R91, R0, RZ, 0x3c, !PT ;  /* 0x000000005b5b7212 */ /* 0x000fe400078e3cff */
[----:B------:R-:W-:Y:S02]  /*8bd0*/  LOP3.LUT R92, R92, R3, RZ, 0x3c, !PT ;  /* 0x000000035c5c7212 */ /* 0x000fe400078e3cff */
[----:B------:R-:W-:Y:S02]  /*8be0*/  SEL R87, R87, RZ, P0 ;  /* 0x000000ff57577207 */ /* 0x000fe40000000000 */
[----:B------:R-:W-:Y:S01]  /*8bf0*/  SEL R36, R70, RZ, P1 ;  /* 0x000000ff46247207 */ /* 0x000fe20000800000 */
[----:B------:R-:W-:Y:S01]  /*8c00*/  UMOV UR36, UR58 ;  /* 0x0000003a00247c82 */ /* 0x000fe20008000000 */
[----:B------:R-:W-:Y:S05]  /*8c10*/  BRA.U UP0, `(.L_x_142) ;  /* 0xffffffd500987547 */ /* 0x000fea000b83ffff */
[----:B------:R-:W-:Y:S05]  /*8c20*/  EXIT ;  /* 0x000000000000794d */ /* 0x000fea0003800000 */
.L_x_25:
[----:B-1----:R1:W3:Y:S02]  /*8c30*/  SYNCS.PHASECHK.TRANS64.TRYWAIT P0, [R0+URZ+0x2c0], R3 ;  /* 0x0002c003000075a7 */ /* 0x0022e400080011ff */
[----:B---3--:R-:W-:Y:S05]  /*8c40*/  @!P0 NANOSLEEP.SYNCS 0x989680 ;  /* 0x009896800000895d */ /* 0x008fea0003900000 */
[----:B------:R-:W3:Y:S02]  /*8c50*/  @!P0 SYNCS.PHASECHK.TRANS64 P0, [R0+URZ+0x2c0], R3 ;  /* 0x0002c003000085a7 */ /* 0x000ee400080010ff */
[----:B---3--:R-:W-:Y:S05]  /*8c60*/  @!P0 BRA `(.L_x_25) ;  /* 0xfffffffc00f08947 */ /* 0x008fea000383ffff */
[----:B------:R-:W-:Y:S05]  /*8c70*/  BRA `(.L_x_143) ;  /* 0xffffff8c00ec7947 */ /* 0x000fea000383ffff */
.L_x_28:
[----:B-1----:R-:W-:-:S07]  /*8c80*/  MOV R0, UR33 ;  /* 0x0000002100007c02 */ /* 0x002fce0008000f00 */
.L_x_144:
[----:B-1----:R1:W3:Y:S02]  /*8c90*/  SYNCS.PHASECHK.TRANS64.TRYWAIT P0, [R0+URZ+0x110], R3 ;  /* 0x00011003000075a7 */ /* 0x0022e400080011ff */
[----:B---3--:R-:W-:Y:S05]  /*8ca0*/  @!P0 NANOSLEEP.SYNCS 0x989680 ;  /* 0x009896800000895d */ /* 0x008fea0003900000 */
[----:B------:R-:W3:Y:S02]  /*8cb0*/  @!P0 SYNCS.PHASECHK.TRANS64 P0, [R0+URZ+0x110], R3 ;  /* 0x00011003000085a7 */ /* 0x000ee400080010ff */
[----:B---3--:R-:W-:Y:S05]  /*8cc0*/  @!P0 BRA `(.L_x_144) ;  /* 0xfffffffc00f08947 */ /* 0x008fea000383ffff */
[----:B------:R-:W-:Y:S05]  /*8cd0*/  BRA `(.L_x_27) ;  /* 0xffffff90002c7947 */ /* 0x000fea000383ffff */
.L_x_35:
[----:B-1----:R-:W-:-:S07]  /*8ce0*/  MOV R0, UR9 ;  /* 0x0000000900007c02 */ /* 0x002fce0008000f00 */
.L_x_145:
[----:B-1----:R1:W3:Y:S02]  /*8cf0*/  SYNCS.PHASECHK.TRANS64.TRYWAIT P0, [R0+URZ+0x110], R3 ;  /* 0x00011003000075a7 */ /* 0x0022e400080011ff */
[----:B---3--:R-:W-:Y:S05]  /*8d00*/  @!P0 NANOSLEEP.SYNCS 0x989680 ;  /* 0x009896800000895d */ /* 0x008fea0003900000 */
[----:B------:R-:W3:Y:S02]  /*8d10*/  @!P0 SYNCS.PHASECHK.TRANS64 P0, [R0+URZ+0x110], R3 ;  /* 0x00011003000085a7 */ /* 0x000ee400080010ff */
[----:B---3--:R-:W-:Y:S05]  /*8d20*/  @!P0 BRA `(.L_x_145) ;  /* 0xfffffffc00f08947 */ /* 0x008fea000383ffff */
[----:B------:R-:W-:Y:S05]  /*8d30*/  BRA `(.L_x_34) ;  /* 0xffffff9000e87947 */ /* 0x000fea000383ffff */
.L_x_40:
[----:B-1----:R1:W3:Y:S02]  /*8d40*/  SYNCS.PHASECHK.TRANS64.TRYWAIT P0, [R3+URZ+0x250], R0 ;  /* 0x00025000030075a7 */ /* 0x0022e400080011ff */
[----:B---3--:R-:W-:Y:S05]  /*8d50*/  @!P0 NANOSLEEP.SYNCS 0x989680 ;  /* 0x009896800000895d */ /* 0x008fea0003900000 */
[----:B------:R-:W3:Y:S02]  /*8d60*/  @!P0 SYNCS.PHASECHK.TRANS64 P0, [R3+URZ+0x250], R0 ;  /* 0x00025000030085a7 */ /* 0x000ee400080010ff */
[----:B---3--:R-:W-:Y:S05]  /*8d70*/  @!P0 BRA `(.L_x_40) ;  /* 0xfffffffc00f08947 */ /* 0x008fea000383ffff */
[----:B------:R-:W-:Y:S05]  /*8d80*/  BRA `(.L_x_146) ;  /* 0xffffff9400887947 */ /* 0x000fea000383ffff */
.L_x_44:
[----:B-1----:R-:W-:-:S07]  /*8d90*/  MOV R0, UR4 ;  /* 0x0000000400007c02 */ /* 0x002fce0008000f00 */
.L_x_147:
[----:B-1----:R1:W3:Y:S02]  /*8da0*/  SYNCS.PHASECHK.TRANS64.TRYWAIT P0, [R0+URZ], R3 ;  /* 0x00000003000075a7 */ /* 0x0022e400080011ff */
[----:B---3--:R-:W-:Y:S05]  /*8db0*/  @!P0 NANOSLEEP.SYNCS 0x989680 ;  /* 0x009896800000895d */ /* 0x008fea0003900000 */
[----:B------:R-:W3:Y:S02]  /*8dc0*/  @!P0 SYNCS.PHASECHK.TRANS64 P0, [R0+URZ], R3 ;  /* 0x00000003000085a7 */ /* 0x000ee400080010ff */
[----:B---3--:R-:W-:Y:S05]  /*8dd0*/  @!P0 BRA `(.L_x_147) ;  /* 0xfffffffc00f08947 */ /* 0x008fea000383ffff */
[----:B------:R-:W-:Y:S05]  /*8de0*/  BRA `(.L_x_148) ;  /* 0xffffff9c002c7947 */ /* 0x000fea000383ffff */
.L_x_45:
[----:B------:R-:W-:-:S07]  /*8df0*/  MOV R0, UR5 ;  /* 0x0000000500007c02 */ /* 0x000fce0008000f00 */
.L_x_149:
[----:B-1----:R1:W3:Y:S02]  /*8e00*/  SYNCS.PHASECHK.TRANS64.TRYWAIT P0, [R0+URZ], R3 ;  /* 0x00000003000075a7 */ /* 0x0022e400080011ff */
[----:B---3--:R-:W-:Y:S05]  /*8e10*/  @!P0 NANOSLEEP.SYNCS 0x989680 ;  /* 0x009896800000895d */ /* 0x008fea0003900000 */
[----:B------:R-:W3:Y:S02]  /*8e20*/  @!P0 SYNCS.PHASECHK.TRANS64 P0, [R0+URZ], R3 ;  /* 0x00000003000085a7 */ /* 0x000ee400080010ff */
[----:B---3--:R-:W-:Y:S05]  /*8e30*/  @!P0 BRA `(.L_x_149) ;  /* 0xfffffffc00f08947 */ /* 0x008fea000383ffff */
[----:B------:R-:W-:Y:S05]  /*8e40*/  BRA `(.L_x_150) ;  /* 0xffffff9c00387947 */ /* 0x000fea000383ffff */
.L_x_46:
[----:B------:R-:W-:-:S07]  /*8e50*/  MOV R0, UR5 ;  /* 0x0000000500007c02 */ /* 0x000fce0008000f00 */
.L_x_151:
[----:B-1----:R1:W3:Y:S02]  /*8e60*/  SYNCS.PHASECHK.TRANS64.TRYWAIT P0, [R0+URZ], R3 ;  /* 0x00000003000075a7 */ /* 0x0022e400080011ff */
[----:B---3--:R-:W-:Y:S05]  /*8e70*/  @!P0 NANOSLEEP.SYNCS 0x989680 ;  /* 0x009896800000895d */ /* 0x008fea0003900000 */
[----:B------:R-:W3:Y:S02]  /*8e80*/  @!P0 SYNCS.PHASECHK.TRANS64 P0, [R0+URZ], R3 ;  /* 0x00000003000085a7 */ /* 0x000ee400080010ff */
[----:B---3--:R-:W-:Y:S05]  /*8e90*/  @!P0 BRA `(.L_x_151) ;  /* 0xfffffffc00f08947 */ /* 0x008fea000383ffff */
[----:B------:R-:W-:Y:S05]  /*8ea0*/  BRA `(.L_x_152) ;  /* 0xffffff9c00447947 */ /* 0x000fea000383ffff */
.L_x_47:
[----:B------:R-:W-:-:S07]  /*8eb0*/  MOV R0, UR5 ;  /* 0x0000000500007c02 */ /* 0x000fce0008000f00 */
.L_x_153:
[----:B-1----:R1:W3:Y:S02]  /*8ec0*/  SYNCS.PHASECHK.TRANS64.TRYWAIT P0, [R0+URZ], R3 ;  /* 0x00000003000075a7 */ /* 0x0022e400080011ff */
[----:B---3--:R-:W-:Y:S05]  /*8ed0*/  @!P0 NANOSLEEP.SYNCS 0x989680 ;  /* 0x009896800000895d */ /* 0x008fea0003900000 */
[----:B------:R-:W3:Y:S02]  /*8ee0*/  @!P0 SYNCS.PHASECHK.TRANS64 P0, [R0+URZ], R3 ;  /* 0x00000003000085a7 */ /* 0x000ee400080010ff */
[----:B---3--:R-:W-:Y:S05]  /*8ef0*/  @!P0 BRA `(.L_x_153) ;  /* 0xfffffffc00f08947 */ /* 0x008fea000383ffff */
[----:B------:R-:W-:Y:S05]  /*8f00*/  BRA `(.L_x_154) ;  /* 0xffffff9c00507947 */ /* 0x000fea000383ffff */
.L_x_48:
[----:B------:R-:W-:-:S07]  /*8f10*/  MOV R0, UR5 ;  /* 0x0000000500007c02 */ /* 0x000fce0008000f00 */
.L_x_155:
[----:B-1----:R1:W3:Y:S02]  /*8f20*/  SYNCS.PHASECHK.TRANS64.TRYWAIT P0, [R0+URZ], R3 ;  /* 0x00000003000075a7 */ /* 0x0022e400080011ff */
[----:B---3--:R-:W-:Y:S05]  /*8f30*/  @!P0 NANOSLEEP.SYNCS 0x989680 ;  /* 0x009896800000895d */ /* 0x008fea0003900000 */
[----:B------:R-:W3:Y:S02]  /*8f40*/  @!P0 SYNCS.PHASECHK.TRANS64 P0, [R0+URZ], R3 ;  /* 0x00000003000085a7 */ /* 0x000ee400080010ff */
[----:B---3--:R-:W-:Y:S05]  /*8f50*/  @!P0 BRA `(.L_x_155) ;  /* 0xfffffffc00f08947 */ /* 0x008fea000383ffff */
[----:B------:R-:W-:Y:S05]  /*8f60*/  BRA `(.L_x_156) ;  /* 0xffffff9c005c7947 */ /* 0x000fea000383ffff */
.L_x_49:
[----:B------:R-:W-:-:S07]  /*8f70*/  MOV R0, UR5 ;  /* 0x0000000500007c02 */ /* 0x000fce0008000f00 */
.L_x_157:
[----:B-1----:R1:W3:Y:S02]  /*8f80*/  SYNCS.PHASECHK.TRANS64.TRYWAIT P0, [R0+URZ], R3 ;  /* 0x00000003000075a7 */ /* 0x0022e400080011ff */
[----:B---3--:R-:W-:Y:S05]  /*8f90*/  @!P0 NANOSLEEP.SYNCS 0x989680 ;  /* 0x009896800000895d */ /* 0x008fea0003900000 */
[----:B------:R-:W3:Y:S02]  /*8fa0*/  @!P0 SYNCS.PHASECHK.TRANS64 P0, [R0+URZ], R3 ;  /* 0x00000003000085a7 */ /* 0x000ee400080010ff */
[----:B---3--:R-:W-:Y:S05]  /*8fb0*/  @!P0 BRA `(.L_x_157) ;  /* 0xfffffffc00f08947 */ /* 0x008fea000383ffff */
[----:B------:R-:W-:Y:S05]  /*8fc0*/  BRA `(.L_x_158) ;  /* 0xffffff9c00687947 */ /* 0x000fea000383ffff */
.L_x_50:
[----:B------:R-:W-:-:S07]  /*8fd0*/  MOV R0, UR5 ;  /* 0x0000000500007c02 */ /* 0x000fce0008000f00 */
.L_x_159:
[----:B-1----:R1:W3:Y:S02]  /*8fe0*/  SYNCS.PHASECHK.TRANS64.TRYWAIT P0, [R0+URZ], R3 ;  /* 0x00000003000075a7 */ /* 0x0022e400080011ff */
[----:B---3--:R-:W-:Y:S05]  /*8ff0*/  @!P0 NANOSLEEP.SYNCS 0x989680 ;  /* 0x009896800000895d */ /* 0x008fea0003900000 */
[----:B------:R-:W3:Y:S02]  /*9000*/  @!P0 SYNCS.PHASECHK.TRANS64 P0, [R0+URZ], R3 ;  /* 0x00000003000085a7 */ /* 0x000ee400080010ff */
[----:B---3--:R-:W-:Y:S05]  /*9010*/  @!P0 BRA `(.L_x_159) ;  /* 0xfffffffc00f08947 */ /* 0x008fea000383ffff */
[----:B------:R-:W-:Y:S05]  /*9020*/  BRA `(.L_x_160) ;  /* 0xffffff9c00747947 */ /* 0x000fea000383ffff */
.L_x_51:
[----:B------:R-:W-:-:S07]  /*9030*/  MOV R0, UR5 ;  /* 0x0000000500007c02 */ /* 0x000fce0008000f00 */
.L_x_161:
[----:B-1----:R1:W3:Y:S02]  /*9040*/  SYNCS.PHASECHK.TRANS64.TRYWAIT P0, [R0+URZ], R3 ;  /* 0x00000003000075a7 */ /* 0x0022e400080011ff */
[----:B---3--:R-:W-:Y:S05]  /*9050*/  @!P0 NANOSLEEP.SYNCS 0x989680 ;  /* 0x009896800000895d */ /* 0x008fea0003900000 */
[----:B------:R-:W3:Y:S02]  /*9060*/  @!P0 SYNCS.PHASECHK.TRANS64 P0, [R0+URZ], R3 ;  /* 0x00000003000085a7 */ /* 0x000ee400080010ff */
[----:B---3--:R-:W-:Y:S05]  /*9070*/  @!P0 BRA `(.L_x_161) ;  /* 0xfffffffc00f08947 */ /* 0x008fea000383ffff */
[----:B------:R-:W-:Y:S05]  /*9080*/  BRA `(.L_x_162) ;  /* 0xffffff9c00807947 */ /* 0x000fea000383ffff */
.L_x_52:
[----:B------:R-:W-:-:S07]  /*9090*/  MOV R0, UR5 ;  /* 0x0000000500007c02 */ /* 0x000fce0008000f00 */
.L_x_163:
[----:B-1----:R1:W3:Y:S02]  /*90a0*/  SYNCS.PHASECHK.TRANS64.TRYWAIT P0, [R0+URZ], R3 ;  /* 0x00000003000075a7 */ /* 0x0022e400080011ff */
[----:B---3--:R-:W-:Y:S05]  /*90b0*/  @!P0 NANOSLEEP.SYNCS 0x989680 ;  /* 0x009896800000895d */ /* 0x008fea0003900000 */
[----:B------:R-:W3:Y:S02]  /*90c0*/  @!P0 SYNCS.PHASECHK.TRANS64 P0, [R0+URZ], R3 ;  /* 0x00000003000085a7 */ /* 0x000ee400080010ff */
[----:B---3--:R-:W-:Y:S05]  /*90d0*/  @!P0 BRA `(.L_x_163) ;  /* 0xfffffffc00f08947 */ /* 0x008fea000383ffff */
[----:B------:R-:W-:Y:S05]  /*90e0*/  BRA `(.L_x_164) ;  /* 0xffffff9c008c7947 */ /* 0x000fea000383ffff */
.L_x_53:
[----:B------:R-:W-:-:S07]  /*90f0*/  MOV R0, UR5 ;  /* 0x0000000500007c02 */ /* 0x000fce0008000f00 */
.L_x_165:
[----:B-1----:R1:W3:Y:S02]  /*9100*/  SYNCS.PHASECHK.TRANS64.TRYWAIT P0, [R0+URZ], R3 ;  /* 0x00000003000075a7 */ /* 0x0022e400080011ff */
[----:B---3--:R-:W-:Y:S05]  /*9110*/  @!P0 NANOSLEEP.SYNCS 0x989680 ;  /* 0x009896800000895d */ /* 0x008fea0003900000 */
[----:B------:R-:W3:Y:S02]  /*9120*/  @!P0 SYNCS.PHASECHK.TRANS64 P0, [R0+URZ], R3 ;  /* 0x00000003000085a7 */ /* 0x000ee400080010ff */
[----:B---3--:R-:W-:Y:S05]  /*9130*/  @!P0 BRA `(.L_x_165) ;  /* 0xfffffffc00f08947 */ /* 0x008fea000383ffff */
[----:B------:R-:W-:Y:S05]  /*9140*/  BRA `(.L_x_166) ;  /* 0xffffff9c00987947 */ /* 0x000fea000383ffff */
.L_x_54:
[----:B------:R-:W-:-:S07]  /*9150*/  MOV R0, UR5 ;  /* 0x0000000500007c02 */ /* 0x000fce0008000f00 */
.L_x_167:
[----:B-1----:R1:W3:Y:S02]  /*9160*/  SYNCS.PHASECHK.TRANS64.TRYWAIT P0, [R0+URZ], R3 ;  /* 0x00000003000075a7 */ /* 0x0022e400080011ff */
[----:B---3--:R-:W-:Y:S05]  /*9170*/  @!P0 NANOSLEEP.SYNCS 0x989680 ;  /* 0x009896800000895d */ /* 0x008fea0003900000 */
[----:B------:R-:W3:Y:S02]  /*9180*/  @!P0 SYNCS.PHASECHK.TRANS64 P0, [R0+URZ], R3 ;  /* 0x00000003000085a7 */ /* 0x000ee400080010ff */
[----:B---3--:R-:W-:Y:S05]  /*9190*/  @!P0 BRA `(.L_x_167) ;  /* 0xfffffffc00f08947 */ /* 0x008fea000383ffff */
[----:B------:R-:W-:Y:S05]  /*91a0*/  BRA `(.L_x_168) ;  /* 0xffffff9c00a47947 */ /* 0x000fea000383ffff */
.L_x_55:
[----:B------:R-:W-:-:S07]  /*91b0*/  MOV R0, UR5 ;  /* 0x0000000500007c02 */ /* 0x000fce0008000f00 */
.L_x_169:
[----:B-1----:R1:W3:Y:S02]  /*91c0*/  SYNCS.PHASECHK.TRANS64.TRYWAIT P0, [R0+URZ], R3 ;  /* 0x00000003000075a7 */ /* 0x0022e400080011ff */
[----:B---3--:R-:W-:Y:S05]  /*91d0*/  @!P0 NANOSLEEP.SYNCS 0x989680 ;  /* 0x009896800000895d */ /* 0x008fea0003900000 */
[----:B------:R-:W3:Y:S02]  /*91e0*/  @!P0 SYNCS.PHASECHK.TRANS64 P0, [R0+URZ], R3 ;  /* 0x00000003000085a7 */ /* 0x000ee400080010ff */
[----:B---3--:R-:W-:Y:S05]  /*91f0*/  @!P0 BRA `(.L_x_169) ;  /* 0xfffffffc00f08947 */ /* 0x008fea000383ffff */
[----:B------:R-:W-:Y:S05]  /*9200*/  BRA `(.L_x_170) ;  /* 0xffffff9c00b07947 */ /* 0x000fea000383ffff */
.L_x_56:
[----:B------:R-:W-:-:S07]  /*9210*/  MOV R0, UR5 ;  /* 0x0000000500007c02 */ /* 0x000fce0008000f00 */
.L_x_171:
[----:B-1----:R1:W3:Y:S02]  /*9220*/  SYNCS.PHASECHK.TRANS64.TRYWAIT P0, [R0+URZ], R3 ;  /* 0x00000003000075a7 */ /* 0x0022e400080011ff */
[----:B---3--:R-:W-:Y:S05]  /*9230*/  @!P0 NANOSLEEP.SYNCS 0x989680 ;  /* 0x009896800000895d */ /* 0x008fea0003900000 */
[----:B------:R-:W3:Y:S02]  /*9240*/  @!P0 SYNCS.PHASECHK.TRANS64 P0, [R0+URZ], R3 ;  /* 0x00000003000085a7 */ /* 0x000ee400080010ff */
[----:B---3--:R-:W-:Y:S05]  /*9250*/  @!P0 BRA `(.L_x_171) ;  /* 0xfffffffc00f08947 */ /* 0x008fea000383ffff */
[----:B------:R-:W-:Y:S05]  /*9260*/  BRA `(.L_x_172) ;  /* 0xffffff9c00bc7947 */ /* 0x000fea000383ffff */
.L_x_57:
[----:B------:R-:W-:-:S07]  /*9270*/  MOV R0, UR5 ;  /* 0x0000000500007c02 */ /* 0x000fce0008000f00 */
.L_x_173:
[----:B-1----:R1:W3:Y:S02]  /*9280*/  SYNCS.PHASECHK.TRANS64.TRYWAIT P0, [R0+URZ], R3 ;  /* 0x00000003000075a7 */ /* 0x0022e400080011ff */
[----:B---3--:R-:W-:Y:S05]  /*9290*/  @!P0 NANOSLEEP.SYNCS 0x989680 ;  /* 0x009896800000895d */ /* 0x008fea0003900000 */
[----:B------:R-:W3:Y:S02]  /*92a0*/  @!P0 SYNCS.PHASECHK.TRANS64 P0, [R0+URZ], R3 ;  /* 0x00000003000085a7 */ /* 0x000ee400080010ff */
[----:B---3--:R-:W-:Y:S05]  /*92b0*/  @!P0 BRA `(.L_x_173) ;  /* 0xfffffffc00f08947 */ /* 0x008fea000383ffff */
[----:B------:R-:W-:Y:S05]  /*92c0*/  BRA `(.L_x_174) ;  /* 0xffffff9c00c87947 */ /* 0x000fea000383ffff */
.L_x_58:
[----:B------:R-:W-:-:S07]  /*92d0*/  MOV R0, UR5 ;  /* 0x0000000500007c02 */ /* 0x000fce0008000f00 */
.L_x_175:
[----:B-1----:R1:W3:Y:S02]  /*92e0*/  SYNCS.PHASECHK.TRANS64.TRYWAIT P0, [R0+URZ], R3 ;  /* 0x00000003000075a7 */ /* 0x0022e400080011ff */
[----:B---3--:R-:W-:Y:S05]  /*92f0*/  @!P0 NANOSLEEP.SYNCS 0x989680 ;  /* 0x009896800000895d */ /* 0x008fea0003900000 */
[----:B------:R-:W3:Y:S02]  /*9300*/  @!P0 SYNCS.PHASECHK.TRANS64 P0, [R0+URZ], R3 ;  /* 0x00000003000085a7 */ /* 0x000ee400080010ff */
[----:B---3--:R-:W-:Y:S05]  /*9310*/  @!P0 BRA `(.L_x_175) ;  /* 0xfffffffc00f08947 */ /* 0x008fea000383ffff */
[----:B------:R-:W-:Y:S05]  /*9320*/  BRA `(.L_x_176) ;  /* 0xffffff9c00d47947 */ /* 0x000fea000383ffff */
.L_x_59:
[----:B------:R-:W-:-:S07]  /*9330*/  MOV R0, UR5 ;  /* 0x0000000500007c02 */ /* 0x000fce0008000f00 */
.L_x_177:
[----:B-1----:R1:W3:Y:S02]  /*9340*/  SYNCS.PHASECHK.TRANS64.TRYWAIT P0, [R0+URZ], R3 ;  /* 0x00000003000075a7 */ /* 0x0022e400080011ff */
[----:B---3--:R-:W-:Y:S05]  /*9350*/  @!P0 NANOSLEEP.SYNCS 0x989680 ;  /* 0x009896800000895d */ /* 0x008fea0003900000 */
[----:B------:R-:W3:Y:S02]  /*9360*/  @!P0 SYNCS.PHASECHK.TRANS64 P0, [R0+URZ], R3 ;  /* 0x00000003000085a7 */ /* 0x000ee400080010ff */
[----:B---3--:R-:W-:Y:S05]  /*9370*/  @!P0 BRA `(.L_x_177) ;  /* 0xfffffffc00f08947 */ /* 0x008fea000383ffff */
[----:B------:R-:W-:Y:S05]  /*9380*/  BRA `(.L_x_178) ;  /* 0xffffff9c00e07947 */ /* 0x000fea000383ffff */
.L_x_60:
[----:B------:R-:W-:-:S07]  /*9390*/  MOV R0, UR5 ;  /* 0x0000000500007c02 */ /* 0x000fce0008000f00 */
.L_x_179:
[----:B-1----:R1:W3:Y:S02]  /*93a0*/  SYNCS.PHASECHK.TRANS64.TRYWAIT P0, [R0+URZ], R3 ;  /* 0x00000003000075a7 */ /* 0x0022e400080011ff */
[----:B---3--:R-:W-:Y:S05]  /*93b0*/  @!P0 NANOSLEEP.SYNCS 0x989680 ;  /* 0x009896800000895d */ /* 0x008fea0003900000 */
[----:B------:R-:W3:Y:S02]  /*93c0*/  @!P0 SYNCS.PHASECHK.TRANS64 P0, [R0+URZ], R3 ;  /* 0x00000003000085a7 */ /* 0x000ee400080010ff */
[----:B---3--:R-:W-:Y:S05]  /*93d0*/  @!P0 BRA `(.L_x_179) ;  /* 0xfffffffc00f08947 */ /* 0x008fea000383ffff */
[----:B------:R-:W-:Y:S05]  /*93e0*/  BRA `(.L_x_180) ;  /* 0xffffff9c00ec7947 */ /* 0x000fea000383ffff */
.L_x_61:
[----:B------:R-:W-:-:S07]  /*93f0*/  MOV R0, UR5 ;  /* 0x0000000500007c02 */ /* 0x000fce0008000f00 */
.L_x_181:
[----:B-1----:R1:W3:Y:S02]  /*9400*/  SYNCS.PHASECHK.TRANS64.TRYWAIT P0, [R0+URZ], R3 ;  /* 0x00000003000075a7 */ /* 0x0022e400080011ff */
[----:B---3--:R-:W-:Y:S05]  /*9410*/  @!P0 NANOSLEEP.SYNCS 0x989680 ;  /* 0x009896800000895d */ /* 0x008fea0003900000 */
[----:B------:R-:W3:Y:S02]  /*9420*/  @!P0 SYNCS.PHASECHK.TRANS64 P0, [R0+URZ], R3 ;  /* 0x00000003000085a7 */ /* 0x000ee400080010ff */
[----:B---3--:R-:W-:Y:S05]  /*9430*/  @!P0 BRA `(.L_x_181) ;  /* 0xfffffffc00f08947 */ /* 0x008fea000383ffff */
[----:B------:R-:W-:Y:S05]  /*9440*/  BRA `(.L_x_182) ;  /* 0xffffff9c00f87947 */ /* 0x000fea000383ffff */
.L_x_62:
[----:B------:R-:W-:-:S07]  /*9450*/  MOV R0, UR5 ;  /* 0x0000000500007c02 */ /* 0x000fce0008000f00 */
.L_x_183:
[----:B-1----:R1:W3:Y:S02]  /*9460*/  SYNCS.PHASECHK.TRANS64.TRYWAIT P0, [R0+URZ], R3 ;  /* 0x00000003000075a7 */ /* 0x0022e400080011ff */
[----:B---3--:R-:W-:Y:S05]  /*9470*/  @!P0 NANOSLEEP.SYNCS 0x989680 ;  /* 0x009896800000895d */ /* 0x008fea0003900000 */
[----:B------:R-:W3:Y:S02]  /*9480*/  @!P0 SYNCS.PHASECHK.TRANS64 P0, [R0+URZ], R3 ;  /* 0x00000003000085a7 */ /* 0x000ee400080010ff */
[----:B---3--:R-:W-:Y:S05]  /*9490*/  @!P0 BRA `(.L_x_183) ;  /* 0xfffffffc00f08947 */ /* 0x008fea000383ffff */
[----:B------:R-:W-:Y:S05]  /*94a0*/  BRA `(.L_x_184) ;  /* 0xffffffa000047947 */ /* 0x000fea000383ffff */
.L_x_63:
[----:B------:R-:W-:-:S07]  /*94b0*/  MOV R0, UR5 ;  /* 0x0000000500007c02 */ /* 0x000fce0008000f00 */
.L_x_185:
[----:B-1----:R1:W3:Y:S02]  /*94c0*/  SYNCS.PHASECHK.TRANS64.TRYWAIT P0, [R0+URZ], R3 ;  /* 0x00000003000075a7 */ /* 0x0022e400080011ff */
[----:B---3--:R-:W-:Y:S05]  /*94d0*/  @!P0 NANOSLEEP.SYNCS 0x989680 ;  /* 0x009896800000895d */ /* 0x008fea0003900000 */
[----:B------:R-:W3:Y:S02]  /*94e0*/  @!P0 SYNCS.PHASECHK.TRANS64 P0, [R0+URZ], R3 ;  /* 0x00000003000085a7 */ /* 0x000ee400080010ff */
[----:B---3--:R-:W-:Y:S05]  /*94f0*/  @!P0 BRA `(.L_x_185) ;  /* 0xfffffffc00f08947 */ /* 0x008fea000383ffff */
[----:B------:R-:W-:Y:S05]  /*9500*/  BRA `(.L_x_186) ;  /* 0xffffffa000107947 */ /* 0x000fea000383ffff */
.L_x_64:
[----:B------:R-:W-:-:S07]  /*9510*/  MOV R0, UR5 ;  /* 0x0000000500007c02 */ /* 0x000fce0008000f00 */
.L_x_187:
[----:B-1----:R1:W3:Y:S02]  /*9520*/  SYNCS.PHASECHK.TRANS64.TRYWAIT P0, [R0+URZ], R3 ;  /* 0x00000003000075a7 */ /* 0x0022e400080011ff */
[----:B---3--:R-:W-:Y:S05]  /*9530*/  @!P0 NANOSLEEP.SYNCS 0x989680 ;  /* 0x009896800000895d */ /* 0x008fea0003900000 */
[----:B------:R-:W3:Y:S02]  /*9540*/  @!P0 SYNCS.PHASECHK.TRANS64 P0, [R0+URZ], R3 ;  /* 0x00000003000085a7 */ /* 0x000ee400080010ff */
[----:B---3--:R-:W-:Y:S05]  /*9550*/  @!P0 BRA `(.L_x_187) ;  /* 0xfffffffc00f08947 */ /* 0x008fea000383ffff */
[----:B------:R-:W-:Y:S05]  /*9560*/  BRA `(.L_x_188) ;  /* 0xffffffa0001c7947 */ /* 0x000fea000383ffff */
.L_x_65:
[----:B------:R-:W-:-:S07]  /*9570*/  MOV R0, UR5 ;  /* 0x0000000500007c02 */ /* 0x000fce0008000f00 */
.L_x_189:
[----:B-1----:R1:W3:Y:S02]  /*9580*/  SYNCS.PHASECHK.TRANS64.TRYWAIT P0, [R0+URZ], R3 ;  /* 0x00000003000075a7 */ /* 0x0022e400080011ff */
[----:B---3--:R-:W-:Y:S05]  /*9590*/  @!P0 NANOSLEEP.SYNCS 0x989680 ;  /* 0x009896800000895d */ /* 0x008fea0003900000 */
[----:B------:R-:W3:Y:S02]  /*95a0*/  @!P0 SYNCS.PHASECHK.TRANS64 P0, [R0+URZ], R3 ;  /* 0x00000003000085a7 */ /* 0x000ee400080010ff */
[----:B---3--:R-:W-:Y:S05]  /*95b0*/  @!P0 BRA `(.L_x_189) ;  /* 0xfffffffc00f08947 */ /* 0x008fea000383ffff */
[----:B------:R-:W-:Y:S05]  /*95c0*/  BRA `(.L_x_190) ;  /* 0xffffffa000287947 */ /* 0x000fea000383ffff */
.L_x_66:
[----:B------:R-:W-:-:S07]  /*95d0*/  MOV R0, UR5 ;  /* 0x0000000500007c02 */ /* 0x000fce0008000f00 */
.L_x_191:
[----:B-1----:R1:W3:Y:S02]  /*95e0*/  SYNCS.PHASECHK.TRANS64.TRYWAIT P0, [R0+URZ], R3 ;  /* 0x00000003000075a7 */ /* 0x0022e400080011ff */
[----:B---3--:R-:W-:Y:S05]  /*95f0*/  @!P0 NANOSLEEP.SYNCS 0x989680 ;  /* 0x009896800000895d */ /* 0x008fea0003900000 */
[----:B------:R-:W3:Y:S02]  /*9600*/  @!P0 SYNCS.PHASECHK.TRANS64 P0, [R0+URZ], R3 ;  /* 0x00000003000085a7 */ /* 0x000ee400080010ff */
[----:B---3--:R-:W-:Y:S05]  /*9610*/  @!P0 BRA `(.L_x_191) ;  /* 0xfffffffc00f08947 */ /* 0x008fea000383ffff */
[----:B------:R-:W-:Y:S05]  /*9620*/  BRA `(.L_x_192) ;  /* 0xffffffa000347947 */ /* 0x000fea000383ffff */
.L_x_67:
[----:B------:R-:W-:-:S07]  /*9630*/  MOV R0, UR5 ;  /* 0x0000000500007c02 */ /* 0x000fce0008000f00 */
.L_x_193:
[----:B-1----:R1:W3:Y:S02]  /*9640*/  SYNCS.PHASECHK.TRANS64.TRYWAIT P0, [R0+URZ], R3 ;  /* 0x00000003000075a7 */ /* 0x0022e400080011ff */
[----:B---3--:R-:W-:Y:S05]  /*9650*/  @!P0 NANOSLEEP.SYNCS 0x989680 ;  /* 0x009896800000895d */ /* 0x008fea0003900000 */
[----:B------:R-:W3:Y:S02]  /*9660*/  @!P0 SYNCS.PHASECHK.TRANS64 P0, [R0+URZ], R3 ;  /* 0x00000003000085a7 */ /* 0x000ee400080010ff */
[----:B---3--:R-:W-:Y:S05]  /*9670*/  @!P0 BRA `(.L_x_193) ;  /* 0xfffffffc00f08947 */ /* 0x008fea000383ffff */
[----:B------:R-:W-:Y:S05]  /*9680*/  BRA `(.L_x_194) ;  /* 0xffffffa000407947 */ /* 0x000fea000383ffff */
.L_x_68:
[----:B------:R-:W-:-:S07]  /*9690*/  MOV R0, UR5 ;  /* 0x0000000500007c02 */ /* 0x000fce0008000f00 */
.L_x_195:
[----:B-1----:R1:W3:Y:S02]  /*96a0*/  SYNCS.PHASECHK.TRANS64.TRYWAIT P0, [R0+URZ], R3 ;  /* 0x00000003000075a7 */ /* 0x0022e400080011ff */
[----:B---3--:R-:W-:Y:S05]  /*96b0*/  @!P0 NANOSLEEP.SYNCS 0x989680 ;  /* 0x009896800000895d */ /* 0x008fea0003900000 */
[----:B------:R-:W3:Y:S02]  /*96c0*/  @!P0 SYNCS.PHASECHK.TRANS64 P0, [R0+URZ], R3 ;  /* 0x00000003000085a7 */ /* 0x000ee400080010ff */
[----:B---3--:R-:W-:Y:S05]  /*96d0*/  @!P0 BRA `(.L_x_195) ;  /* 0xfffffffc00f08947 */ /* 0x008fea000383ffff */
[----:B------:R-:W-:Y:S05]  /*96e0*/  BRA `(.L_x_196) ;  /* 0xffffffa0004c7947 */ /* 0x000fea000383ffff */
.L_x_69:
[----:B------:R-:W-:-:S07]  /*96f0*/  MOV R0, UR5 ;  /* 0x0000000500007c02 */ /* 0x000fce0008000f00 */
.L_x_197:
[----:B-1----:R1:W3:Y:S02]  /*9700*/  SYNCS.PHASECHK.TRANS64.TRYWAIT P0, [R0+URZ], R3 ;  /* 0x00000003000075a7 */ /* 0x0022e400080011ff */
[----:B---3--:R-:W-:Y:S05]  /*9710*/  @!P0 NANOSLEEP.SYNCS 0x989680 ;  /* 0x009896800000895d */ /* 0x008fea0003900000 */
[----:B------:R-:W3:Y:S02]  /*9720*/  @!P0 SYNCS.PHASECHK.TRANS64 P0, [R0+URZ], R3 ;  /* 0x00000003000085a7 */ /* 0x000ee400080010ff */
[----:B---3--:R-:W-:Y:S05]  /*9730*/  @!P0 BRA `(.L_x_197) ;  /* 0xfffffffc00f08947 */ /* 0x008fea000383ffff */
[----:B------:R-:W-:Y:S05]  /*9740*/  BRA `(.L_x_198) ;  /* 0xffffffa000587947 */ /* 0x000fea000383ffff */
.L_x_70:
[----:B------:R-:W-:-:S07]  /*9750*/  MOV R0, UR5 ;  /* 0x0000000500007c02 */ /* 0x000fce0008000f00 */
.L_x_199:
[----:B-1----:R1:W3:Y:S02]  /*9760*/  SYNCS.PHASECHK.TRANS64.TRYWAIT P0, [R0+URZ], R3 ;  /* 0x00000003000075a7 */ /* 0x0022e400080011ff */
[----:B---3--:R-:W-:Y:S05]  /*9770*/  @!P0 NANOSLEEP.SYNCS 0x989680 ;  /* 0x009896800000895d */ /* 0x008fea0003900000 */
[----:B------:R-:W3:Y:S02]  /*9780*/  @!P0 SYNCS.PHASECHK.TRANS64 P0, [R0+URZ], R3 ;  /* 0x00000003000085a7 */ /* 0x000ee400080010ff */
[----:B---3--:R-:W-:Y:S05]  /*9790*/  @!P0 BRA `(.L_x_199) ;  /* 0xfffffffc00f08947 */ /* 0x008fea000383ffff */
[----:B------:R-:W-:Y:S05]  /*97a0*/  BRA `(.L_x_200) ;  /* 0xffffffa000647947 */ /* 0x000fea000383ffff */
.L_x_71:
[----:B------:R-:W-:-:S07]  /*97b0*/  MOV R0, UR5 ;  /* 0x0000000500007c02 */ /* 0x000fce0008000f00 */
.L_x_201:
[----:B-1----:R1:W3:Y:S02]  /*97c0*/  SYNCS.PHASECHK.TRANS64.TRYWAIT P0, [R0+URZ], R3 ;  /* 0x00000003000075a7 */ /* 0x0022e400080011ff */
[----:B---3--:R-:W-:Y:S05]  /*97d0*/  @!P0 NANOSLEEP.SYNCS 0x989680 ;  /* 0x009896800000895d */ /* 0x008fea0003900000 */
[----:B------:R-:W3:Y:S02]  /*97e0*/  @!P0 SYNCS.PHASECHK.TRANS64 P0, [R0+URZ], R3 ;  /* 0x00000003000085a7 */ /* 0x000ee400080010ff */
[----:B---3--:R-:W-:Y:S05]  /*97f0*/  @!P0 BRA `(.L_x_201) ;  /* 0xfffffffc00f08947 */ /* 0x008fea000383ffff */
[----:B------:R-:W-:Y:S05]  /*9800*/  BRA `(.L_x_202) ;  /* 0xffffffa000707947 */ /* 0x000fea000383ffff */
.L_x_72:
[----:B------:R-:W-:-:S07]  /*9810*/  MOV R0, UR5 ;  /* 0x0000000500007c02 */ /* 0x000fce0008000f00 */
.L_x_203:
[----:B-1----:R1:W3:Y:S02]  /*9820*/  SYNCS.PHASECHK.TRANS64.TRYWAIT P0, [R0+URZ], R3 ;  /* 0x00000003000075a7 */ /* 0x0022e400080011ff */
[----:B---3--:R-:W-:Y:S05]  /*9830*/  @!P0 NANOSLEEP.SYNCS 0x989680 ;  /* 0x009896800000895d */ /* 0x008fea0003900000 */
[----:B------:R-:W3:Y:S02]  /*9840*/  @!P0 SYNCS.PHASECHK.TRANS64 P0, [R0+URZ], R3 ;  /* 0x00000003000085a7 */ /* 0x000ee400080010ff */
[----:B---3--:R-:W-:Y:S05]  /*9850*/  @!P0 BRA `(.L_x_203) ;  /* 0xfffffffc00f08947 */ /* 0x008fea000383ffff */
[----:B------:R-:W-:Y:S05]  /*9860*/  BRA `(.L_x_204) ;  /* 0xffffffa0007c7947 */ /* 0x000fea000383ffff */
.L_x_73:
[----:B------:R-:W-:-:S07]  /*9870*/  MOV R0, UR5 ;  /* 0x0000000500007c02 */ /* 0x000fce0008000f00 */
.L_x_205:
[----:B-1----:R1:W3:Y:S02]  /*9880*/  SYNCS.PHASECHK.TRANS64.TRYWAIT P0, [R0+URZ], R3 ;  /* 0x00000003000075a7 */ /* 0x0022e400080011ff */
[----:B---3--:R-:W-:Y:S05]  /*9890*/  @!P0 NANOSLEEP.SYNCS 0x989680 ;  /* 0x009896800000895d */ /* 0x008fea0003900000 */
[----:B------:R-:W3:Y:S02]  /*98a0*/  @!P0 SYNCS.PHASECHK.TRANS64 P0, [R0+URZ], R3 ;  /* 0x00000003000085a7 */ /* 0x000ee400080010ff */
[----:B---3--:R-:W-:Y:S05]  /*98b0*/  @!P0 BRA `(.L_x_205) ;  /* 0xfffffffc00f08947 */ /* 0x008fea000383ffff */
[----:B------:R-:W-:Y:S05]  /*98c0*/  BRA `(.L_x_206) ;  /* 0xffffffa000887947 */ /* 0x000fea000383ffff */
.L_x_74:
[----:B------:R-:W-:-:S07]  /*98d0*/  MOV R0, UR5 ;  /* 0x0000000500007c02 */ /* 0x000fce0008000f00 */
.L_x_207:
[----:B-1----:R1:W3:Y:S02]  /*98e0*/  SYNCS.PHASECHK.TRANS64.TRYWAIT P0, [R0+URZ], R3 ;  /* 0x00000003000075a7 */ /* 0x0022e400080011ff */
[----:B---3--:R-:W-:Y:S05]  /*98f0*/  @!P0 NANOSLEEP.SYNCS 0x989680 ;  /* 0x009896800000895d */ /* 0x008fea0003900000 */
[----:B------:R-:W3:Y:S02]  /*9900*/  @!P0 SYNCS.PHASECHK.TRANS64 P0, [R0+URZ], R3 ;  /* 0x00000003000085a7 */ /* 0x000ee400080010ff */
[----:B---3--:R-:W-:Y:S05]  /*9910*/  @!P0 BRA `(.L_x_207) ;  /* 0xfffffffc00f08947 */ /* 0x008fea000383ffff */
[----:B------:R-:W-:Y:S05]  /*9920*/  BRA `(.L_x_208) ;  /* 0xffffffa000947947 */ /* 0x000fea000383ffff */
.L_x_75:
[----:B------:R-:W-:-:S07]  /*9930*/  MOV R0, UR5 ;  /* 0x0000000500007c02 */ /* 0x000fce0008000f00 */
.L_x_209:
[----:B-1----:R1:W3:Y:S02]  /*9940*/  SYNCS.PHASECHK.TRANS64.TRYWAIT P0, [R0+URZ], R3 ;  /* 0x00000003000075a7 */ /* 0x0022e400080011ff */
[----:B---3--:R-:W-:Y:S05]  /*9950*/  @!P0 NANOSLEEP.SYNCS 0x989680 ;  /* 0x009896800000895d */ /* 0x008fea0003900000 */
[----:B------:R-:W3:Y:S02]  /*9960*/  @!P0 SYNCS.PHASECHK.TRANS64 P0, [R0+URZ], R3 ;  /* 0x00000003000085a7 */ /* 0x000ee400080010ff */
[----:B---3--:R-:W-:Y:S05]  /*9970*/  @!P0 BRA `(.L_x_209) ;  /* 0xfffffffc00f08947 */ /* 0x008fea000383ffff */
[----:B------:R-:W-:Y:S05]  /*9980*/  BRA `(.L_x_210) ;  /* 0xffffffa000a07947 */ /* 0x000fea000383ffff */
.L_x_76:
[----:B------:R-:W-:-:S07]  /*9990*/  MOV R0, UR5 ;  /* 0x0000000500007c02 */ /* 0x000fce0008000f00 */
.L_x_211:
[----:B-1----:R1:W3:Y:S02]  /*99a0*/  SYNCS.PHASECHK.TRANS64.TRYWAIT P0, [R0+URZ], R3 ;  /* 0x00000003000075a7 */ /* 0x0022e400080011ff */
[----:B---3--:R-:W-:Y:S05]  /*99b0*/  @!P0 NANOSLEEP.SYNCS 0x989680 ;  /* 0x009896800000895d */ /* 0x008fea0003900000 */
[----:B------:R-:W3:Y:S02]  /*99c0*/  @!P0 SYNCS.PHASECHK.TRANS64 P0, [R0+URZ], R3 ;  /* 0x00000003000085a7 */ /* 0x000ee400080010ff */
[----:B---3--:R-:W-:Y:S05]  /*99d0*/  @!P0 BRA `(.L_x_211) ;  /* 0xfffffffc00f08947 */ /* 0x008fea000383ffff */
[----:B------:R-:W-:Y:S05]  /*99e0*/  BRA `(.L_x_212) ;  /* 0xffffffa000ac7947 */ /* 0x000fea000383ffff */
.L_x_79:
[----:B--2---:R2:W3:Y:S02]  /*99f0*/  SYNCS.PHASECHK.TRANS64.TRYWAIT P0, [R2+URZ+0x2b0], R5 ;  /* 0x0002b005020075a7 */ /* 0x0044e400080011ff */
[----:B---3--:R-:W-:Y:S05]  /*9a00*/  @!P0 NANOSLEEP.SYNCS 0x989680 ;  /* 0x009896800000895d */ /* 0x008fea0003900000 */
[----:B------:R-:W3:Y:S02]  /*9a10*/  @!P0 SYNCS.PHASECHK.TRANS64 P0, [R2+URZ+0x2b0], R5 ;  /* 0x0002b005020085a7 */ /* 0x000ee400080010ff */
[----:B---3--:R-:W-:Y:S05]  /*9a20*/  @!P0 BRA `(.L_x_79) ;  /* 0xfffffffc00f08947 */ /* 0x008fea000383ffff */
[----:B------:R-:W-:Y:S05]  /*9a30*/  BRA `(.L_x_213) ;  /* 0xffffffa400107947 */ /* 0x000fea000383ffff */
.L_x_80:
[----:B------:R-:W-:-:S07]  /*9a40*/  MOV R2, UR4 ;  /* 0x0000000400027c02 */ /* 0x000fce0008000f00 */
.L_x_214:
[----:B--2---:R2:W3:Y:S02]  /*9a50*/  SYNCS.PHASECHK.TRANS64.TRYWAIT P0, [R2+URZ+0x260], R5 ;  /* 0x00026005020075a7 */ /* 0x0044e400080011ff */
[----:B---3--:R-:W-:Y:S05]  /*9a60*/  @!P0 NANOSLEEP.SYNCS 0x989680 ;  /* 0x009896800000895d */ /* 0x008fea0003900000 */
[----:B------:R-:W3:Y:S02]  /*9a70*/  @!P0 SYNCS.PHASECHK.TRANS64 P0, [R2+URZ+0x260], R5 ;  /* 0x00026005020085a7 */ /* 0x000ee400080010ff */
[----:B---3--:R-:W-:Y:S05]  /*9a80*/  @!P0 BRA `(.L_x_214) ;  /* 0xfffffffc00f08947 */ /* 0x008fea000383ffff */
[----:B------:R-:W-:Y:S05]  /*9a90*/  BRA `(.L_x_215) ;  /* 0xffffffa400207947 */ /* 0x000fea000383ffff */
.L_x_81:
[----:B--2---:R2:W3:Y:S02]  /*9aa0*/  SYNCS.PHASECHK.TRANS64.TRYWAIT P1, [R2+URZ+0x250], R5 ;  /* 0x00025005020075a7 */ /* 0x0044e400080211ff */
[----:B---3--:R-:W-:Y:S05]  /*9ab0*/  @!P1 NANOSLEEP.SYNCS 0x989680 ;  /* 0x009896800000995d */ /* 0x008fea0003900000 */
[----:B------:R-:W3:Y:S02]  /*9ac0*/  @!P1 SYNCS.PHASECHK.TRANS64 P1, [R2+URZ+0x250], R5 ;  /* 0x00025005020095a7 */ /* 0x000ee400080210ff */
[----:B---3--:R-:W-:Y:S05]  /*9ad0*/  @!P1 BRA `(.L_x_81) ;  /* 0xfffffffc00f09947 */ /* 0x008fea000383ffff */
[----:B------:R-:W-:Y:S05]  /*9ae0*/  BRA `(.L_x_216) ;  /* 0xffffffa400507947 */ /* 0x000fea000383ffff */
.L_x_84:
[----:B------:R-:W-:-:S07]  /*9af0*/  MOV R0, UR4 ;  /* 0x0000000400007c02 */ /* 0x000fce0008000f00 */
.L_x_217:
[----:B--2---:R2:W3:Y:S02]  /*9b00*/  SYNCS.PHASECHK.TRANS64.TRYWAIT P0, [R0+URZ+0x260], R3 ;  /* 0x00026003000075a7 */ /* 0x0044e400080011ff */
[----:B---3--:R-:W-:Y:S05]  /*9b10*/  @!P0 NANOSLEEP.SYNCS 0x989680 ;  /* 0x009896800000895d */ /* 0x008fea0003900000 */
[----:B------:R-:W3:Y:S02]  /*9b20*/  @!P0 SYNCS.PHASECHK.TRANS64 P0, [R0+URZ+0x260], R3 ;  /* 0x00026003000085a7 */ /* 0x000ee400080010ff */
[----:B---3--:R-:W-:Y:S05]  /*9b30*/  @!P0 BRA `(.L_x_217) ;  /* 0xfffffffc00f08947 */ /* 0x008fea000383ffff */
[----:B------:R-:W-:Y:S05]  /*9b40*/  BRA `(.L_x_83) ;  /* 0xffffffa400a47947 */ /* 0x000fea000383ffff */
.L_x_91:
[----:B-1----:R1:W2:Y:S02]  /*9b50*/  SYNCS.PHASECHK.TRANS64.TRYWAIT P1, [R0+URZ+0x250], R5 ;  /* 0x00025005000075a7 */ /* 0x0022a400080211ff */
[----:B--2---:R-:W-:Y:S05]  /*9b60*/  @!P1 NANOSLEEP.SYNCS 0x989680 ;  /* 0x009896800000995d */ /* 0x004fea0003900000 */
[----:B------:R-:W2:Y:S02]  /*9b70*/  @!P1 SYNCS.PHASECHK.TRANS64 P1, [R0+URZ+0x250], R5 ;  /* 0x00025005000095a7 */ /* 0x000ea400080210ff */
[----:B--2---:R-:W-:Y:S05]  /*9b80*/  @!P1 BRA `(.L_x_91) ;  /* 0xfffffffc00f09947 */ /* 0x004fea000383ffff */
[----:B------:R-:W-:Y:S05]  /*9b90*/  BRA `(.L_x_218) ;  /* 0xffffffac00047947 */ /* 0x000fea000383ffff */
.L_x_92:
[----:B------:R-:W-:-:S07]  /*9ba0*/  MOV R3, UR19 ;  /* 0x0000001300037c02 */ /* 0x000fce0008000f00 */
.L_x_219:
[----:B-1----:R1:W2:Y:S02]  /*9bb0*/  SYNCS.PHASECHK.TRANS64.TRYWAIT P0, [R3+URZ+0x290], R0 ;  /* 0x00029000030075a7 */ /* 0x0022a400080011ff */
[----:B--2---:R-:W-:Y:S05]  /*9bc0*/  @!P0 NANOSLEEP.SYNCS 0x989680 ;  /* 0x009896800000895d */ /* 0x004fea0003900000 */
[----:B------:R-:W2:Y:S02]  /*9bd0*/  @!P0 SYNCS.PHASECHK.TRANS64 P0, [R3+URZ+0x290], R0 ;  /* 0x00029000030085a7 */ /* 0x000ea400080010ff */
[----:B--2---:R-:W-:Y:S05]  /*9be0*/  @!P0 BRA `(.L_x_219) ;  /* 0xfffffffc00f08947 */ /* 0x004fea000383ffff */
[----:B------:R-:W-:Y:S05]  /*9bf0*/  BRA `(.L_x_220) ;  /* 0xffffffac00387947 */ /* 0x000fea000383ffff */
.L_x_95:
[----:B------:R-:W-:Y:S07]  /*9c00*/  MOV R0, UR6 ;  /* 0x0000000600007c02 */ /* 0x000fee0008000f00 */
.L_x_221:
[----:B-1----:R1:W2:Y:S02]  /*9c10*/  SYNCS.PHASECHK.TRANS64.TRYWAIT P0, [R0+URZ], R3 ;  /* 0x00000003000075a7 */ /* 0x0022a400080011ff */
[----:B--2---:R-:W-:Y:S05]  /*9c20*/  @!P0 NANOSLEEP.SYNCS 0x989680 ;  /* 0x009896800000895d */ /* 0x004fea0003900000 */
[----:B------:R-:W2:Y:S02]  /*9c30*/  @!P0 SYNCS.PHASECHK.TRANS64 P0, [R0+URZ], R3 ;  /* 0x00000003000085a7 */ /* 0x000ea400080010ff */
[----:B--2---:R-:W-:Y:S05]  /*9c40*/  @!P0 BRA `(.L_x_221) ;  /* 0xfffffffc00f08947 */ /* 0x004fea000383ffff */
[----:B------:R-:W-:Y:S05]  /*9c50*/  BRA `(.L_x_94) ;  /* 0xffffffac00707947 */ /* 0x000fea000383ffff */
.L_x_98:
[----:B------:R-:W-:-:S07]  /*9c60*/  MOV R0, UR4 ;  /* 0x0000000400007c02 */ /* 0x000fce0008000f00 */
.L_x_222:
[----:B--2---:R2:W4:Y:S02]  /*9c70*/  SYNCS.PHASECHK.TRANS64.TRYWAIT P0, [R0+URZ], R3 ;  /* 0x00000003000075a7 */ /* 0x00452400080011ff */
[----:B----4-:R-:W-:Y:S05]  /*9c80*/  @!P0 NANOSLEEP.SYNCS 0x989680 ;  /* 0x009896800000895d */ /* 0x010fea0003900000 */
[----:B------:R-:W4:Y:S02]  /*9c90*/  @!P0 SYNCS.PHASECHK.TRANS64 P0, [R0+URZ], R3 ;  /* 0x00000003000085a7 */ /* 0x000f2400080010ff */
[----:B----4-:R-:W-:Y:S05]  /*9ca0*/  @!P0 BRA `(.L_x_222) ;  /* 0xfffffffc00f08947 */ /* 0x010fea000383ffff */
[----:B------:R-:W-:Y:S05]  /*9cb0*/  BRA `(.L_x_223) ;  /* 0xffffffb000107947 */ /* 0x000fea000383ffff */
.L_x_99:
[----:B------:R-:W-:-:S07]  /*9cc0*/  MOV R0, UR5 ;  /* 0x0000000500007c02 */ /* 0x000fce0008000f00 */
.L_x_224:
[----:B-1----:R1:W2:Y:S02]  /*9cd0*/  SYNCS.PHASECHK.TRANS64.TRYWAIT P0, [R0+URZ], R3 ;  /* 0x00000003000075a7 */ /* 0x0022a400080011ff */
[----:B--2---:R-:W-:Y:S05]  /*9ce0*/  @!P0 NANOSLEEP.SYNCS 0x989680 ;  /* 0x009896800000895d */ /* 0x004fea0003900000 */
[----:B------:R-:W2:Y:S02]  /*9cf0*/  @!P0 SYNCS.PHASECHK.TRANS64 P0, [R0+URZ], R3 ;  /* 0x00000003000085a7 */ /* 0x000ea400080010ff */
[----:B--2---:R-:W-:Y:S05]  /*9d00*/  @!P0 BRA `(.L_x_224) ;  /* 0xfffffffc00f08947 */ /* 0x004fea000383ffff */
[----:B------:R-:W-:Y:S05]  /*9d10*/  BRA `(.L_x_225) ;  /* 0xffffffb0001c7947 */ /* 0x000fea000383ffff */
.L_x_100:
[----:B------:R-:W-:-:S07]  /*9d20*/  MOV R0, UR5 ;  /* 0x0000000500007c02 */ /* 0x000fce0008000f00 */
.L_x_226:
[----:B-1----:R1:W2:Y:S02]  /*9d30*/  SYNCS.PHASECHK.TRANS64.TRYWAIT P0, [R0+URZ], R3 ;  /* 0x00000003000075a7 */ /* 0x0022a400080011ff */
[----:B--2---:R-:W-:Y:S05]  /*9d40*/  @!P0 NANOSLEEP.SYNCS 0x989680 ;  /* 0x009896800000895d */ /* 0x004fea0003900000 */
[----:B------:R-:W2:Y:S02]  /*9d50*/  @!P0 SYNCS.PHASECHK.TRANS64 P0, [R0+URZ], R3 ;  /* 0x00000003000085a7 */ /* 0x000ea400080010ff */
[----:B--2---:R-:W-:Y:S05]  /*9d60*/  @!P0 BRA `(.L_x_226) ;  /* 0xfffffffc00f08947 */ /* 0x004fea000383ffff */
[----:B------:R-:W-:Y:S05]  /*9d70*/  BRA `(.L_x_227) ;  /* 0xffffffb000287947 */ /* 0x000fea000383ffff */
.L_x_101:
[----:B------:R-:W-:-:S07]  /*9d80*/  MOV R0, UR4 ;  /* 0x0000000400007c02 */ /* 0x000fce0008000f00 */
.L_x_228:
[----:B-1----:R1:W2:Y:S02]  /*9d90*/  SYNCS.PHASECHK.TRANS64.TRYWAIT P0, [R0+URZ], R3 ;  /* 0x00000003000075a7 */ /* 0x0022a400080011ff */
[----:B--2---:R-:W-:Y:S05]  /*9da0*/  @!P0 NANOSLEEP.SYNCS 0x989680 ;  /* 0x009896800000895d */ /* 0x004fea0003900000 */
[----:B------:R-:W2:Y:S02]  /*9db0*/  @!P0 SYNCS.PHASECHK.TRANS64 P0, [R0+URZ], R3 ;  /* 0x00000003000085a7 */ /* 0x000ea400080010ff */
[----:B--2---:R-:W-:Y:S05]  /*9dc0*/  @!P0 BRA `(.L_x_228) ;  /* 0xfffffffc00f08947 */ /* 0x004fea000383ffff */
[----:B------:R-:W-:Y:S05]  /*9dd0*/  BRA `(.L_x_229) ;  /* 0xffffffb000347947 */ /* 0x000fea000383ffff */
.L_x_106:
[----:B-1----:R1:W2:Y:S02]  /*9de0*/  SYNCS.PHASECHK.TRANS64.TRYWAIT P0, [R8+URZ+0x250], R5 ;  /* 0x00025005080075a7 */ /* 0x0022a400080011ff */
[----:B--2---:R-:W-:Y:S05]  /*9df0*/  @!P0 NANOSLEEP.SYNCS 0x989680 ;  /* 0x009896800000895d */ /* 0x004fea0003900000 */
[----:B------:R-:W2:Y:S02]  /*9e00*/  @!P0 SYNCS.PHASECHK.TRANS64 P0, [R8+URZ+0x250], R5 ;  /* 0x00025005080085a7 */ /* 0x000ea400080010ff */
[----:B--2---:R-:W-:Y:S05]  /*9e10*/  @!P0 BRA `(.L_x_106) ;  /* 0xfffffffc00f08947 */ /* 0x004fea000383ffff */
[----:B------:R-:W-:Y:S05]  /*9e20*/  BRA `(.L_x_230) ;  /* 0xffffffb400687947 */ /* 0x000fea000383ffff */
.L_x_109:
[----:B------:R-:W-:Y:S07]  /*9e30*/  MOV R0, UR21 ;  /* 0x0000001500007c02 */ /* 0x000fee0008000f00 */
.L_x_231:
[----:B-1----:R1:W2:Y:S02]  /*9e40*/  SYNCS.PHASECHK.TRANS64.TRYWAIT P1, [R0+URZ+0x248], R5 ;  /* 0x00024805000075a7 */ /* 0x0022a400080211ff */
[----:B--2---:R-:W-:Y:S05]  /*9e50*/  @!P1 NANOSLEEP.SYNCS 0x989680 ;  /* 0x009896800000995d */ /* 0x004fea0003900000 */
[----:B------:R-:W2:Y:S02]  /*9e60*/  @!P1 SYNCS.PHASECHK.TRANS64 P1, [R0+URZ+0x248], R5 ;  /* 0x00024805000095a7 */ /* 0x000ea400080210ff */
[----:B--2---:R-:W-:Y:S05]  /*9e70*/  @!P1 BRA `(.L_x_231) ;  /* 0xfffffffc00f09947 */ /* 0x004fea000383ffff */
[----:B------:R-:W-:Y:S05]  /*9e80*/  BRA `(.L_x_108) ;  /* 0xffffffb800e47947 */ /* 0x000fea000383ffff */
.L_x_112:
[----:B-1----:R-:W-:Y:S07]  /*9e90*/  MOV R5, UR21 ;  /* 0x0000001500057c02 */ /* 0x002fee0008000f00 */
.L_x_232:
[----:B-1----:R1:W2:Y:S02]  /*9ea0*/  SYNCS.PHASECHK.TRANS64.TRYWAIT P0, [R5+URZ+0x230], R4 ;  /* 0x00023004050075a7 */ /* 0x0022a400080011ff */
[----:B--2---:R-:W-:Y:S05]  /*9eb0*/  @!P0 NANOSLEEP.SYNCS 0x989680 ;  /* 0x009896800000895d */ /* 0x004fea0003900000 */
[----:B------:R-:W2:Y:S02]  /*9ec0*/  @!P0 SYNCS.PHASECHK.TRANS64 P0, [R5+URZ+0x230], R4 ;  /* 0x00023004050085a7 */ /* 0x000ea400080010ff */
[----:B--2---:R-:W-:Y:S05]  /*9ed0*/  @!P0 BRA `(.L_x_232) ;  /* 0xfffffffc00f08947 */ /* 0x004fea000383ffff */
[----:B------:R-:W-:Y:S05]  /*9ee0*/  BRA `(.L_x_233) ;  /* 0xffffffbc003c7947 */ /* 0x000fea000383ffff */
.L_x_113:
[----:B------:R-:W-:Y:S07]  /*9ef0*/  MOV R5, UR21 ;  /* 0x0000001500057c02 */ /* 0x000fee0008000f00 */
.L_x_234:
[----:B-1----:R1:W2:Y:S02]  /*9f00*/  SYNCS.PHASECHK.TRANS64.TRYWAIT P0, [R5+URZ+0x238], R4 ;  /* 0x00023804050075a7 */ /* 0x0022a400080011ff */
[----:B--2---:R-:W-:Y:S05]  /*9f10*/  @!P0 NANOSLEEP.SYNCS 0x989680 ;  /* 0x009896800000895d */ /* 0x004fea0003900000 */
[----:B------:R-:W2:Y:S02]  /*9f20*/  @!P0 SYNCS.PHASECHK.TRANS64 P0, [R5+URZ+0x238], R4 ;  /* 0x00023804050085a7 */ /* 0x000ea400080010ff */
[----:B--2---:R-:W-:Y:S05]  /*9f30*/  @!P0 BRA `(.L_x_234) ;  /* 0xfffffffc00f08947 */ /* 0x004fea000383ffff */
[----:B------:R-:W-:Y:S05]  /*9f40*/  BRA `(.L_x_235) ;  /* 0xffffffbc007c7947 */ /* 0x000fea000383ffff */
.L_x_115:
[----:B------:R-:W-:-:S07]  /*9f50*/  MOV R0, UR21 ;  /* 0x0000001500007c02 */ /* 0x000fce0008000f00 */
.L_x_236:
[----:B-1----:R1:W2:Y:S02]  /*9f60*/  SYNCS.PHASECHK.TRANS64.TRYWAIT P0, [R0+URZ+0x230], R3 ;  /* 0x00023003000075a7 */ /* 0x0022a400080011ff */
[----:B--2---:R-:W-:Y:S05]  /*9f70*/  @!P0 NANOSLEEP.SYNCS 0x989680 ;  /* 0x009896800000895d */ /* 0x004fea0003900000 */
[----:B------:R-:W2:Y:S02]  /*9f80*/  @!P0 SYNCS.PHASECHK.TRANS64 P0, [R0+URZ+0x230], R3 ;  /* 0x00023003000085a7 */ /* 0x000ea400080010ff */
[----:B--2---:R-:W-:Y:S05]  /*9f90*/  @!P0 BRA `(.L_x_236) ;  /* 0xfffffffc00f08947 */ /* 0x004fea000383ffff */
[----:B------:R-:W-:Y:S05]  /*9fa0*/  BRA `(.L_x_237) ;  /* 0xffffffbc00ec7947 */ /* 0x000fea000383ffff */
.L_x_117:
[----:B-1----:R1:W2:Y:S02]  /*9fb0*/  SYNCS.PHASECHK.TRANS64.TRYWAIT P0, [R3+URZ+0x250], R0 ;  /* 0x00025000030075a7 */ /* 0x0022a400080011ff */
[----:B--2---:R-:W-:Y:S05]  /*9fc0*/  @!P0 NANOSLEEP.SYNCS 0x989680 ;  /* 0x009896800000895d */ /* 0x004fea0003900000 */
[----:B------:R-:W2:Y:S02]  /*9fd0*/  @!P0 SYNCS.PHASECHK.TRANS64 P0, [R3+URZ+0x250], R0 ;  /* 0x00025000030085a7 */ /* 0x000ea400080010ff */
[----:B--2---:R-:W-:Y:S05]  /*9fe0*/  @!P0 BRA `(.L_x_117) ;  /* 0xfffffffc00f08947 */ /* 0x004fea000383ffff */
[----:B------:R-:W-:Y:S05]  /*9ff0*/  BRA `(.L_x_238) ;  /* 0xffffffc000b47947 */ /* 0x000fea000383ffff */
.L_x_128:
[----:B--2---:R2:W1:Y:S02]  /*a000*/  SYNCS.PHASECHK.TRANS64.TRYWAIT P1, [R2+URZ+0x220], R5 ;  /* 0x00022005020075a7 */ /* 0x00446400080211ff */
[----:B-1----:R-:W-:Y:S05]  /*a010*/  @!P1 NANOSLEEP.SYNCS 0x989680 ;  /* 0x009896800000995d */ /* 0x002fea0003900000 */
[----:B------:R-:W1:Y:S02]  /*a020*/  @!P1 SYNCS.PHASECHK.TRANS64 P1, [R2+URZ+0x220], R5 ;  /* 0x00022005020095a7 */ /* 0x000e6400080210ff */
[----:B-1----:R-:W-:Y:S05]  /*a030*/  @!P1 BRA `(.L_x_128) ;  /* 0xfffffffc00f09947 */ /* 0x002fea000383ffff */
[----:B------:R-:W-:Y:S05]  /*a040*/  BRA `(.L_x_127) ;  /* 0xffffffd000287947 */ /* 0x000fea000383ffff */
.L_x_130:
[----:B--2---:R2:W4:Y:S02]  /*a050*/  SYNCS.PHASECHK.TRANS64.TRYWAIT P0, [R100+URZ+0x270], R3 ;  /* 0x00027003640075a7 */ /* 0x00452400080011ff */
[----:B----4-:R-:W-:Y:S05]  /*a060*/  @!P0 NANOSLEEP.SYNCS 0x989680 ;  /* 0x009896800000895d */ /* 0x010fea0003900000 */
[----:B------:R-:W4:Y:S02]  /*a070*/  @!P0 SYNCS.PHASECHK.TRANS64 P0, [R100+URZ+0x270], R3 ;  /* 0x00027003640085a7 */ /* 0x000f2400080010ff */
[----:B----4-:R-:W-:Y:S05]  /*a080*/  @!P0 BRA `(.L_x_130) ;  /* 0xfffffffc00f08947 */ /* 0x010fea000383ffff */
[----:B------:R-:W-:Y:S05]  /*a090*/  BRA `(.L_x_129) ;  /* 0xffffffd000787947 */ /* 0x000fea000383ffff */
.L_x_138:
[----:B---3--:R3:W4:Y:S02]  /*a0a0*/  SYNCS.PHASECHK.TRANS64.TRYWAIT P0, [R109+URZ+0x220], R4 ;  /* 0x000220046d0075a7 */ /* 0x00872400080011ff */
[----:B----4-:R-:W-:Y:S05]  /*a0b0*/  @!P0 NANOSLEEP.SYNCS 0x989680 ;  /* 0x009896800000895d */ /* 0x010fea0003900000 */
[----:B------:R-:W4:Y:S02]  /*a0c0*/  @!P0 SYNCS.PHASECHK.TRANS64 P0, [R109+URZ+0x220], R4 ;  /* 0x000220046d0085a7 */ /* 0x000f2400080010ff */
[----:B----4-:R-:W-:Y:S05]  /*a0d0*/  @!P0 BRA `(.L_x_138) ;  /* 0xfffffffc00f08947 */ /* 0x010fea000383ffff */
[----:B------:R-:W-:Y:S05]  /*a0e0*/  BRA `(.L_x_137) ;  /* 0xffffffdc006c7947 */ /* 0x000fea000383ffff */
        .weak           $__internal_0_$__cuda_sm10x_tcgen05_guardrail_trap_col_being_dealloced_not_returned_by_alloc
        .type           $__internal_0_$__cuda_sm10x_tcgen05_guardrail_trap_col_being_dealloced_not_returned_by_alloc,@function
        .size           $__internal_0_$__cuda_sm10x_tcgen05_guardrail_trap_col_being_dealloced_not_returned_by_alloc,($__internal_1_$__cuda_sm10x_tcgen05_guardrail_trap_phase_invalid_during_alloc - $__internal_0_$__cuda_sm10x_tcgen05_guardrail_trap_col_being_dealloced_not_returned_by_alloc)
$__internal_0_$__cuda_sm10x_tcgen05_guardrail_trap_col_being_dealloced_not_returned_by_alloc:
[----:B------:R-:W-:Y:S05]  /*a0f0*/  BPT.TRAP 0x1 ;  /* 0x000000040000795c */ /* 0x000fea0000300000 */
[----:B------:R-:W-:-:S04]  /*a100*/  HFMA2 R3, -RZ, RZ, 0, 0 ;  /* 0x00000000ff037431 */ /* 0x000fc800000001ff */
[----:B------:R-:W-:Y:S05]  /*a110*/  RET.REL.NODEC R2 `(_ZN7cutlass13device_kernelINS_4gemm6kernel13GemmUniversalIN4cute5tupleIJiiiiEEENS1_10collective13CollectiveMmaINS1_35MainloopSm100TmaUmmaWarpSpecializedILi34ELi2ELi4ENS5_IJNS4_1CILi2EEENSA_ILi1EEESC_EEEEENS5_IJNSA_ILi64EEENSA_ILi128EEENSA_ILi32EEEEEENS_12float_e5m2_tENS5_IJlSC_lEEESJ_SK_NS4_8TiledMMAINS4_8MMA_AtomIJNS4_10MMA_TraitsINS4_19SM100_MMA_F8F6F4_SSEJSJ_SJ_fSF_SG_NS4_17integral_constantINS4_4UMMA5MajorELSR_0EEESS_NSP_INSQ_7ScaleInELST_0EEESU_EEEEEENS4_6LayoutINS5_IJSC_SC_SC_EEENS5_IJNSA_ILi0EEESZ_SZ_EEEEENS5_IJNS4_10UnderscoreES12_S12_EEEEENS4_13SM90_TMA_LOADENS4_14ComposedLayoutINS4_7SwizzleILi1ELi4ELi3EEENS4_18smem_ptr_flag_bitsILi8EEENSX_INS5_IJNSA_ILi8EEESH_EEENS5_IJSH_SC_EEEEEEEvNS4_8identityENS4_23SM90_TMA_LOAD_MULTICASTES1F_vS1G_EENS_8epilogue10collective18CollectiveEpilogueINS1J_23Sm100TmaWarpSpecializedILi2ELi2ELi32ELb0ELb0EEEJSI_NS5_IJNSX_ISF_SC_EES1O_EEESJ_SK_SJ_SK_NS1J_6fusion15FusionCallbacksIS1N_NS1Q_17LinearCombinationISJ_fSJ_fLNS_15FloatRoundStyleE2EEESI_S1P_JEEENS4_5SM1004TMEM4LOAD26SM100_TMEM_LOAD_16dp32b32xES15_NS16_INS17_ILi2ELi4ELi3EEES1A_NSX_INS5_IJS1B_SF_EEENS5_IJSF_SC_EEEEEEENS4_39AutoVectorizingCopyWithAssumedAlignmentILi128EEENS4_14SM90_TMA_STOREES24_S26_S26_EEEvvEEEEvNT_6ParamsE) ;  /* 0xffffff5c02b87950 */ /* 0x000fea0003c3ffff */
        .weak           $__internal_1_$__cuda_sm10x_tcgen05_guardrail_trap_phase_invalid_during_alloc
        .type           $__internal_1_$__cuda_sm10x_tcgen05_guardrail_trap_phase_invalid_during_alloc,@function
        .size           $__internal_1_$__cuda_sm10x_tcgen05_guardrail_trap_phase_invalid_during_alloc,($__internal_2_$__cuda_sm10x_tcgen05_guardrail_trap_unallocated_columns_being_dealloced - $__internal_1_$__cuda_sm10x_tcgen05_guardrail_trap_phase_invalid_during_alloc)
$__internal_1_$__cuda_sm10x_tcgen05_guardrail_trap_phase_invalid_during_alloc:
[----:B------:R-:W-:Y:S05]  /*a120*/  BPT.TRAP 0x1 ;  /* 0x000000040000795c */ /* 0x000fea0000300000 */
[----:B------:R-:W-:-:S04]  /*a130*/  MOV R5, 0x0 ;  /* 0x0000000000057802 */ /* 0x000fc80000000f00 */
[----:B------:R-:W-:Y:S05]  /*a140*/  RET.REL.NODEC R4 `(_ZN7cutlass13device_kernelINS_4gemm6kernel13GemmUniversalIN4cute5tupleIJiiiiEEENS1_10collective13CollectiveMmaINS1_35MainloopSm100TmaUmmaWarpSpecializedILi34ELi2ELi4ENS5_IJNS4_1CILi2EEENSA_ILi1EEESC_EEEEENS5_IJNSA_ILi64EEENSA_ILi128EEENSA_ILi32EEEEEENS_12float_e5m2_tENS5_IJlSC_lEEESJ_SK_NS4_8TiledMMAINS4_8MMA_AtomIJNS4_10MMA_TraitsINS4_19SM100_MMA_F8F6F4_SSEJSJ_SJ_fSF_SG_NS4_17integral_constantINS4_4UMMA5MajorELSR_0EEESS_NSP_INSQ_7ScaleInELST_0EEESU_EEEEEENS4_6LayoutINS5_IJSC_SC_SC_EEENS5_IJNSA_ILi0EEESZ_SZ_EEEEENS5_IJNS4_10UnderscoreES12_S12_EEEEENS4_13SM90_TMA_LOADENS4_14ComposedLayoutINS4_7SwizzleILi1ELi4ELi3EEENS4_18smem_ptr_flag_bitsILi8EEENSX_INS5_IJNSA_ILi8EEESH_EEENS5_IJSH_SC_EEEEEEEvNS4_8identityENS4_23SM90_TMA_LOAD_MULTICASTES1F_vS1G_EENS_8epilogue10collective18CollectiveEpilogueINS1J_23Sm100TmaWarpSpecializedILi2ELi2ELi32ELb0ELb0EEEJSI_NS5_IJNSX_ISF_SC_EES1O_EEESJ_SK_SJ_SK_NS1J_6fusion15FusionCallbacksIS1N_NS1Q_17LinearCombinationISJ_fSJ_fLNS_15FloatRoundStyleE2EEESI_S1P_JEEENS4_5SM1004TMEM4LOAD26SM100_TMEM_LOAD_16dp32b32xES15_NS16_INS17_ILi2ELi4ELi3EEES1A_NSX_INS5_IJS1B_SF_EEENS5_IJSF_SC_EEEEEEENS4_39AutoVectorizingCopyWithAssumedAlignmentILi128EEENS4_14SM90_TMA_STOREES24_S26_S26_EEEvvEEEEvNT_6ParamsE) ;  /* 0xffffff5c04ac7950 */ /* 0x000fea0003c3ffff */
        .weak           $__internal_2_$__cuda_sm10x_tcgen05_guardrail_trap_unallocated_columns_being_dealloced
        .type           $__internal_2_$__cuda_sm10x_tcgen05_guardrail_trap_unallocated_columns_being_dealloced,@function
        .size           $__internal_2_$__cuda_sm10x_tcgen05_guardrail_trap_unallocated_columns_being_dealloced,(.L_x_240 - $__internal_2_$__cuda_sm10x_tcgen05_guardrail_trap_unallocated_columns_being_dealloced)
$__internal_2_$__cuda_sm10x_tcgen05_guardrail_trap_unallocated_columns_being_dealloced:
[----:B------:R-:W-:Y:S05]  /*a150*/  BPT.TRAP 0x1 ;  /* 0x000000040000795c */ /* 0x000fea0000300000 */
[----:B------:R-:W-:-:S04]  /*a160*/  HFMA2 R3, -RZ, RZ, 0, 0 ;  /* 0x00000000ff037431 */ /* 0x000fc800000001ff */
[----:B------:R-:W-:Y:S05]  /*a170*/  RET.REL.NODEC R2 `(_ZN7cutlass13device_kernelINS_4gemm6kernel13GemmUniversalIN4cute5tupleIJiiiiEEENS1_10collective13CollectiveMmaINS1_35MainloopSm100TmaUmmaWarpSpecializedILi34ELi2ELi4ENS5_IJNS4_1CILi2EEENSA_ILi1EEESC_EEEEENS5_IJNSA_ILi64EEENSA_ILi128EEENSA_ILi32EEEEEENS_12float_e5m2_tENS5_IJlSC_lEEESJ_SK_NS4_8TiledMMAINS4_8MMA_AtomIJNS4_10MMA_TraitsINS4_19SM100_MMA_F8F6F4_SSEJSJ_SJ_fSF_SG_NS4_17integral_constantINS4_4UMMA5MajorELSR_0EEESS_NSP_INSQ_7ScaleInELST_0EEESU_EEEEEENS4_6LayoutINS5_IJSC_SC_SC_EEENS5_IJNSA_ILi0EEESZ_SZ_EEEEENS5_IJNS4_10UnderscoreES12_S12_EEEEENS4_13SM90_TMA_LOADENS4_14ComposedLayoutINS4_7SwizzleILi1ELi4ELi3EEENS4_18smem_ptr_flag_bitsILi8EEENSX_INS5_IJNSA_ILi8EEESH_EEENS5_IJSH_SC_EEEEEEEvNS4_8identityENS4_23SM90_TMA_LOAD_MULTICASTES1F_vS1G_EENS_8epilogue10collective18CollectiveEpilogueINS1J_23Sm100TmaWarpSpecializedILi2ELi2ELi32ELb0ELb0EEEJSI_NS5_IJNSX_ISF_SC_EES1O_EEESJ_SK_SJ_SK_NS1J_6fusion15FusionCallbacksIS1N_NS1Q_17LinearCombinationISJ_fSJ_fLNS_15FloatRoundStyleE2EEESI_S1P_JEEENS4_5SM1004TMEM4LOAD26SM100_TMEM_LOAD_16dp32b32xES15_NS16_INS17_ILi2ELi4ELi3EEES1A_NSX_INS5_IJS1B_SF_EEENS5_IJSF_SC_EEEEEEENS4_39AutoVectorizingCopyWithAssumedAlignmentILi128EEENS4_14SM90_TMA_STOREES24_S26_S26_EEEvvEEEEvNT_6ParamsE) ;  /* 0xffffff5c02a07950 */ /* 0x000fea0003c3ffff */
.L_x_239:
[----:B------:R-:W-:-:S00]  /*a180*/  BRA `(.L_x_239) ;  /* 0xfffffffc00fc7947 */ /* 0x000fc0000383ffff */
[----:B------:R-:W-:-:S00]  /*a190*/  NOP ;  /* 0x0000000000007918 */ /* 0x000fc00000000000 */
        /* <DEDUP_REMOVED lines=14> */
.L_x_240:


//--------------------- .nv.global.init           --------------------------
	.section	.nv.global.init,"aw",@progbits
.nv.global.init:
	.type		$str$27,@object
	.size		$str$27,($str$28 - $str$27)
$str$27:
        /*0000*/ 	.byte	0x28, 0x61, 0x64, 0x64, 0x72, 0x65, 0x73, 0x73, 0x20, 0x26, 0x20, 0x6d, 0x61, 0x73, 0x6b, 0x29
        /*0010*/ 	.byte	0x20, 0x3d, 0x3d, 0x20, 0x30, 0x00
	.type		$str$28,@object
	.size		$str$28,($str$26 - $str$28)
$str$28:
        /*0016*/ 	.byte	0x2f, 0x74, 0x6d, 0x70, 0x2f, 0x63, 0x75, 0x74, 0x6c, 0x61, 0x73, 0x73, 0x5f, 0x73, 0x77, 0x65
        /*0026*/ 	.byte	0x65, 0x70, 0x5f, 0x73, 0x72, 0x63, 0x2f, 0x69, 0x6e, 0x63, 0x6c, 0x75, 0x64, 0x65, 0x2f, 0x63
        /*0036*/ 	.byte	0x75, 0x74, 0x65, 0x2f, 0x70, 0x6f, 0x69, 0x6e, 0x74, 0x65, 0x72, 0x5f, 0x66, 0x6c, 0x61, 0x67
        /*0046*/ 	.byte	0x67, 0x65, 0x64, 0x2e, 0x68, 0x70, 0x70, 0x00
	.type		$str$26,@object
	.size		$str$26,($str$25 - $str$26)
$str$26:
        /*004e*/ 	.byte	0x2f, 0x74, 0x6d, 0x70, 0x2f, 0x63, 0x75, 0x74, 0x6c, 0x61, 0x73, 0x73, 0x5f, 0x73, 0x77, 0x65
        /*005e*/ 	.byte	0x65, 0x70, 0x5f, 0x73, 0x72, 0x63, 0x2f, 0x69, 0x6e, 0x63, 0x6c, 0x75, 0x64, 0x65, 0x2f, 0x63
        /*006e*/ 	.byte	0x75, 0x74, 0x65, 0x2f, 0x61, 0x74, 0x6f, 0x6d, 0x2f, 0x63, 0x6f, 0x70, 0x79, 0x5f, 0x74, 0x72
        /*007e*/ 	.byte	0x61, 0x69, 0x74, 0x73, 0x5f, 0x73, 0x6d, 0x31, 0x30, 0x30, 0x2e, 0x68, 0x70, 0x70, 0x00
	.type		$str$25,@object
	.size		$str$25,(__unnamed_1 - $str$25)
$str$25:
        /*008d*/ 	.byte	0x28, 0x28, 0x75, 0x69, 0x6e, 0x74, 0x33, 0x32, 0x5f, 0x74, 0x28, 0x74, 0x68, 0x72, 0x65, 0x61
        /*009d*/ 	.byte	0x64, 0x49, 0x64, 0x78, 0x2e, 0x78, 0x29, 0x20, 0x2f, 0x20, 0x33, 0x32, 0x29, 0x20, 0x25, 0x20
        /*00ad*/ 	.byte	0x34, 0x29, 0x20, 0x3d, 0x3d, 0x20, 0x28, 0x28, 0x28, 0x74, 0x6d, 0x65, 0x6d, 0x5f, 0x61, 0x64
        /*00bd*/ 	.byte	0x64, 0x72, 0x20, 0x3e, 0x3e, 0x20, 0x31, 0x36, 0x29, 0x20, 0x2f, 0x20, 0x33, 0x32, 0x29, 0x20
        /*00cd*/ 	.byte	0x25, 0x20, 0x34, 0x29, 0x00
	.type		__unnamed_1,@object
	.size		__unnamed_1,(__unnamed_2 - __unnamed_1)
__unnamed_1:
        /*00d2*/ 	.byte	0x61, 0x75, 0x74, 0x6f, 0x20, 0x63, 0x75, 0x74, 0x65, 0x3a, 0x3a, 0x61, 0x73, 0x5f, 0x70, 0x6f
        /* <DEDUP_REMOVED lines=24> */
        /*0262*/ 	.byte	0x3c, 0x34, 0x30, 0x39, 0x36, 0x3e, 0x3e, 0x3e, 0x3e, 0x5d, 0x00
	.type		__unnamed_2,@object
	.size		__unnamed_2,(.L_2 - __unnamed_2)
__unnamed_2:
        /* <DEDUP_REMOVED lines=40> */
        /*04ed*/ 	.byte	0x74, 0x65, 0x3a, 0x3a, 0x43, 0x3c, 0x30, 0x3e, 0x3e, 0x3e, 0x3e, 0x5d, 0x00
.L_2:


//--------------------- .nv.shared._ZN7cutlass13device_kernelINS_4gemm6kernel13GemmUniversalIN4cute5tupleIJiiiiEEENS1_10collective13CollectiveMmaINS1_35MainloopSm100TmaUmmaWarpSpecializedILi34ELi2ELi4ENS5_IJNS4_1CILi2EEENSA_ILi1EEESC_EEEEENS5_IJNSA_ILi64EEENSA_ILi128EEENSA_ILi32EEEEEENS_12float_e5m2_tENS5_IJlSC_lEEESJ_SK_NS4_8TiledMMAINS4_8MMA_AtomIJNS4_10MMA_TraitsINS4_19SM100_MMA_F8F6F4_SSEJSJ_SJ_fSF_SG_NS4_17integral_constantINS4_4UMMA5MajorELSR_0EEESS_NSP_INSQ_7ScaleInELST_0EEESU_EEEEEENS4_6LayoutINS5_IJSC_SC_SC_EEENS5_IJNSA_ILi0EEESZ_SZ_EEEEENS5_IJNS4_10UnderscoreES12_S12_EEEEENS4_13SM90_TMA_LOADENS4_14ComposedLayoutINS4_7SwizzleILi1ELi4ELi3EEENS4_18smem_ptr_flag_bitsILi8EEENSX_INS5_IJNSA_ILi8EEESH_EEENS5_IJSH_SC_EEEEEEEvNS4_8identityENS4_23SM90_TMA_LOAD_MULTICASTES1F_vS1G_EENS_8epilogue10collective18CollectiveEpilogueINS1J_23Sm100TmaWarpSpecializedILi2ELi2ELi32ELb0ELb0EEEJSI_NS5_IJNSX_ISF_SC_EES1O_EEESJ_SK_SJ_SK_NS1J_6fusion15FusionCallbacksIS1N_NS1Q_17LinearCombinationISJ_fSJ_fLNS_15FloatRoundStyleE2EEESI_S1P_JEEENS4_5SM1004TMEM4LOAD26SM100_TMEM_LOAD_16dp32b32xES15_NS16_INS17_ILi2ELi4ELi3EEES1A_NSX_INS5_IJS1B_SF_EEENS5_IJSF_SC_EEEEEEENS4_39AutoVectorizingCopyWithAssumedAlignmentILi128EEENS4_14SM90_TMA_STOREES24_S26_S26_EEEvvEEEEvNT_6ParamsE --------------------------
	.section	.nv.shared._ZN7cutlass13device_kernelINS_4gemm6kernel13GemmUniversalIN4cute5tupleIJiiiiEEENS1_10collective13CollectiveMmaINS1_35MainloopSm100TmaUmmaWarpSpecializedILi34ELi2ELi4ENS5_IJNS4_1CILi2EEENSA_ILi1EEESC_EEEEENS5_IJNSA_ILi64EEENSA_ILi128EEENSA_ILi32EEEEEENS_12float_e5m2_tENS5_IJlSC_lEEESJ_SK_NS4_8TiledMMAINS4_8MMA_AtomIJNS4_10MMA_TraitsINS4_19SM100_MMA_F8F6F4_SSEJSJ_SJ_fSF_SG_NS4_17integral_constantINS4_4UMMA5MajorELSR_0EEESS_NSP_INSQ_7ScaleInELST_0EEESU_EEEEEENS4_6LayoutINS5_IJSC_SC_SC_EEENS5_IJNSA_ILi0EEESZ_SZ_EEEEENS5_IJNS4_10UnderscoreES12_S12_EEEEENS4_13SM90_TMA_LOADENS4_14ComposedLayoutINS4_7SwizzleILi1ELi4ELi3EEENS4_18smem_ptr_flag_bitsILi8EEENSX_INS5_IJNSA_ILi8EEESH_EEENS5_IJSH_SC_EEEEEEEvNS4_8identityENS4_23SM90_TMA_LOAD_MULTICASTES1F_vS1G_EENS_8epilogue10collective18CollectiveEpilogueINS1J_23Sm100TmaWarpSpecializedILi2ELi2ELi32ELb0ELb0EEEJSI_NS5_IJNSX_ISF_SC_EES1O_EEESJ_SK_SJ_SK_NS1J_6fusion15FusionCallbacksIS1N_NS1Q_17LinearCombinationISJ_fSJ_fLNS_15FloatRoundStyleE2EEESI_S1P_JEEENS4_5SM1004TMEM4LOAD26SM100_TMEM_LOAD_16dp32b32xES15_NS16_INS17_ILi2ELi4ELi3EEES1A_NSX_INS5_IJS1B_SF_EEENS5_IJSF_SC_EEEEEEENS4_39AutoVectorizingCopyWithAssumedAlignmentILi128EEENS4_14SM90_TMA_STOREES24_S26_S26_EEEvvEEEEvNT_6ParamsE,"aw",@nobits
	.sectionflags	@""
	.align	16
	.zero		1024


//--------------------- .nv.shared.reserved.0     --------------------------
	.section	.nv.shared.reserved.0,"aw",@nobits
	.weak		__nv_reservedSMEM_offset_0_alias
	.size		__nv_reservedSMEM_offset_0_alias, 0, 64
	.other		__nv_reservedSMEM_offset_0_alias,@"STO_CUDA_RESERVED_SHARED STV_DEFAULT"
__nv_reservedSMEM_offset_0_alias:
	.zero		0
.nv.shared.reserved.0:
	.zero		64
	.weak		__nv_reservedSMEM_tcgen05_partition
	.type		__nv_reservedSMEM_tcgen05_partition,@object
	.size		__nv_reservedSMEM_tcgen05_partition,(.L_0 - __nv_reservedSMEM_tcgen05_partition)
__nv_reservedSMEM_tcgen05_partition:
	.zero		32
.L_0:


//--------------------- .nv.global                --------------------------
	.section	.nv.global,"aw",@nobits
.nv.global:
	.type		_ZN40_INTERNAL_ace88929_4_k_cu_319198f6_265144cute1_E,@object
	.size		_ZN40_INTERNAL_ace88929_4_k_cu_319198f6_265144cute1_E,(_ZN40_INTERNAL_ace88929_4_k_cu_319198f6_265144cuda3std3__45__cpo6cbeginE - _ZN40_INTERNAL_ace88929_4_k_cu_319198f6_265144cute1_E)
_ZN40_INTERNAL_ace88929_4_k_cu_319198f6_265144cute1_E:
	.zero		1
	.type		_ZN40_INTERNAL_ace88929_4_k_cu_319198f6_265144cuda3std3__45__cpo6cbeginE,@object
	.size		_ZN40_INTERNAL_ace88929_4_k_cu_319198f6_265144cuda3std3__45__cpo6cbeginE,(_ZN40_INTERNAL_ace88929_4_k_cu_319198f6_265144cuda3std3__48in_placeE - _ZN40_INTERNAL_ace88929_4_k_cu_319198f6_265144cuda3std3__45__cpo6cbeginE)
_ZN40_INTERNAL_ace88929_4_k_cu_319198f6_265144cuda3std3__45__cpo6cbeginE:
	.zero		1
	.type		_ZN40_INTERNAL_ace88929_4_k_cu_319198f6_265144cuda3std3__48in_placeE,@object
	.size		_ZN40_INTERNAL_ace88929_4_k_cu_319198f6_265144cuda3std3__48in_placeE,(_ZN40_INTERNAL_ace88929_4_k_cu_319198f6_265144cuda3std6ranges3__45__cpo9iter_moveE - _ZN40_INTERNAL_ace88929_4_k_cu_319198f6_265144cuda3std3__48in_placeE)
_ZN40_INTERNAL_ace88929_4_k_cu_319198f6_265144cuda3std3__48in_placeE:
	.zero		1
	.type		_ZN40_INTERNAL_ace88929_4_k_cu_319198f6_265144cuda3std6ranges3__45__cpo9iter_moveE,@object
	.size		_ZN40_INTERNAL_ace88929_4_k_cu_319198f6_265144cuda3std6ranges3__45__cpo9iter_moveE,(_ZN40_INTERNAL_ace88929_4_k_cu_319198f6_265144cuda3std3__45__cpo5beginE - _ZN40_INTERNAL_ace88929_4_k_cu_319198f6_265144cuda3std6ranges3__45__cpo9iter_moveE)
_ZN40_INTERNAL_ace88929_4_k_cu_319198f6_265144cuda3std6ranges3__45__cpo9iter_moveE:
	.zero		1
	.type		_ZN40_INTERNAL_ace88929_4_k_cu_319198f6_265144cuda3std3__45__cpo5beginE,@object
	.size		_ZN40_INTERNAL_ace88929_4_k_cu_319198f6_265144cuda3std3__45__cpo5beginE,(_ZN40_INTERNAL_ace88929_4_k_cu_319198f6_265144cuda3std3__442_GLOBAL__N__ace88929_4_k_cu_319198f6_265146ignoreE - _ZN40_INTERNAL_ace88929_4_k_cu_319198f6_265144cuda3std3__45__cpo5beginE)
_ZN40_INTERNAL_ace88929_4_k_cu_319198f6_265144cuda3std3__45__cpo5beginE:
	.zero		1
	.type		_ZN40_INTERNAL_ace88929_4_k_cu_319198f6_265144cuda3std3__442_GLOBAL__N__ace88929_4_k_cu_319198f6_265146ignoreE,@object
	.size		_ZN40_INTERNAL_ace88929_4_k_cu_319198f6_265144cuda3std3__442_GLOBAL__N__ace88929_4_k_cu_319198f6_265146ignoreE,(_ZN40_INTERNAL_ace88929_4_k_cu_319198f6_265144cute7productE - _ZN40_INTERNAL_ace88929_4_k_cu_319198f6_265144cuda3std3__442_GLOBAL__N__ace88929_4_k_cu_319198f6_265146ignoreE)
_ZN40_INTERNAL_ace88929_4_k_cu_319198f6_265144cuda3std3__442_GLOBAL__N__ace88929_4_k_cu_319198f6_265146ignoreE:
	.zero		1
	.type		_ZN40_INTERNAL_ace88929_4_k_cu_319198f6_265144cute7productE,@object
	.size		_ZN40_INTERNAL_ace88929_4_k_cu_319198f6_265144cute7productE,(_ZN40_INTERNAL_ace88929_4_k_cu_319198f6_265144cuda3std3__45__cpo3endE - _ZN40_INTERNAL_ace88929_4_k_cu_319198f6_265144cute7productE)
_ZN40_INTERNAL_ace88929_4_k_cu_319198f6_265144cute7productE:
	.zero		1
	.type		_ZN40_INTERNAL_ace88929_4_k_cu_319198f6_265144cuda3std3__45__cpo3endE,@object
	.size		_ZN40_INTERNAL_ace88929_4_k_cu_319198f6_265144cuda3std3__45__cpo3endE,(_ZN40_INTERNAL_ace88929_4_k_cu_319198f6_265144cuda3std3__419piecewise_constructE - _ZN40_INTERNAL_ace88929_4_k_cu_319198f6_265144cuda3std3__45__cpo3endE)
_ZN40_INTERNAL_ace88929_4_k_cu_319198f6_265144cuda3std3__45__cpo3endE:
	.zero		1
	.type		_ZN40_INTERNAL_ace88929_4_k_cu_319198f6_265144cuda3std3__419piecewise_constructE,@object
	.size		_ZN40_INTERNAL_ace88929_4_k_cu_319198f6_265144cuda3std3__419piecewise_constructE,(_ZN40_INTERNAL_ace88929_4_k_cu_319198f6_265144cuda3std3__45__cpo4cendE - _ZN40_INTERNAL_ace88929_4_k_cu_319198f6_265144cuda3std3__419piecewise_constructE)
_ZN40_INTERNAL_ace88929_4_k_cu_319198f6_265144cuda3std3__419piecewise_constructE:
	.zero		1
	.type		_ZN40_INTERNAL_ace88929_4_k_cu_319198f6_265144cuda3std3__45__cpo4cendE,@object
	.size		_ZN40_INTERNAL_ace88929_4_k_cu_319198f6_265144cuda3std3__45__cpo4cendE,(_ZN40_INTERNAL_ace88929_4_k_cu_319198f6_265144cuda3std6ranges3__45__cpo4swapE - _ZN40_INTERNAL_ace88929_4_k_cu_319198f6_265144cuda3std3__45__cpo4cendE)
_ZN40_INTERNAL_ace88929_4_k_cu_319198f6_265144cuda3std3__45__cpo4cendE:
	.zero		1
	.type		_ZN40_INTERNAL_ace88929_4_k_cu_319198f6_265144cuda3std6ranges3__45__cpo4swapE,@object
	.size		_ZN40_INTERNAL_ace88929_4_k_cu_319198f6_265144cuda3std6ranges3__45__cpo4swapE,(.L_10 - _ZN40_INTERNAL_ace88929_4_k_cu_319198f6_265144cuda3std6ranges3__45__cpo4swapE)
_ZN40_INTERNAL_ace88929_4_k_cu_319198f6_265144cuda3std6ranges3__45__cpo4swapE:
	.zero		1
.L_10:


//--------------------- .nv.constant0._ZN7cutlass13device_kernelINS_4gemm6kernel13GemmUniversalIN4cute5tupleIJiiiiEEENS1_10collective13CollectiveMmaINS1_35MainloopSm100TmaUmmaWarpSpecializedILi34ELi2ELi4ENS5_IJNS4_1CILi2EEENSA_ILi1EEESC_EEEEENS5_IJNSA_ILi64EEENSA_ILi128EEENSA_ILi32EEEEEENS_12float_e5m2_tENS5_IJlSC_lEEESJ_SK_NS4_8TiledMMAINS4_8MMA_AtomIJNS4_10MMA_TraitsINS4_19SM100_MMA_F8F6F4_SSEJSJ_SJ_fSF_SG_NS4_17integral_constantINS4_4UMMA5MajorELSR_0EEESS_NSP_INSQ_7ScaleInELST_0EEESU_EEEEEENS4_6LayoutINS5_IJSC_SC_SC_EEENS5_IJNSA_ILi0EEESZ_SZ_EEEEENS5_IJNS4_10UnderscoreES12_S12_EEEEENS4_13SM90_TMA_LOADENS4_14ComposedLayoutINS4_7SwizzleILi1ELi4ELi3EEENS4_18smem_ptr_flag_bitsILi8EEENSX_INS5_IJNSA_ILi8EEESH_EEENS5_IJSH_SC_EEEEEEEvNS4_8identityENS4_23SM90_TMA_LOAD_MULTICASTES1F_vS1G_EENS_8epilogue10collective18CollectiveEpilogueINS1J_23Sm100TmaWarpSpecializedILi2ELi2ELi32ELb0ELb0EEEJSI_NS5_IJNSX_ISF_SC_EES1O_EEESJ_SK_SJ_SK_NS1J_6fusion15FusionCallbacksIS1N_NS1Q_17LinearCombinationISJ_fSJ_fLNS_15FloatRoundStyleE2EEESI_S1P_JEEENS4_5SM1004TMEM4LOAD26SM100_TMEM_LOAD_16dp32b32xES15_NS16_INS17_ILi2ELi4ELi3EEES1A_NSX_INS5_IJS1B_SF_EEENS5_IJSF_SC_EEEEEEENS4_39AutoVectorizingCopyWithAssumedAlignmentILi128EEENS4_14SM90_TMA_STOREES24_S26_S26_EEEvvEEEEvNT_6ParamsE --------------------------
	.section	.nv.constant0._ZN7cutlass13device_kernelINS_4gemm6kernel13GemmUniversalIN4cute5tupleIJiiiiEEENS1_10collective13CollectiveMmaINS1_35MainloopSm100TmaUmmaWarpSpecializedILi34ELi2ELi4ENS5_IJNS4_1CILi2EEENSA_ILi1EEESC_EEEEENS5_IJNSA_ILi64EEENSA_ILi128EEENSA_ILi32EEEEEENS_12float_e5m2_tENS5_IJlSC_lEEESJ_SK_NS4_8TiledMMAINS4_8MMA_AtomIJNS4_10MMA_TraitsINS4_19SM100_MMA_F8F6F4_SSEJSJ_SJ_fSF_SG_NS4_17integral_constantINS4_4UMMA5MajorELSR_0EEESS_NSP_INSQ_7ScaleInELST_0EEESU_EEEEEENS4_6LayoutINS5_IJSC_SC_SC_EEENS5_IJNSA_ILi0EEESZ_SZ_EEEEENS5_IJNS4_10UnderscoreES12_S12_EEEEENS4_13SM90_TMA_LOADENS4_14ComposedLayoutINS4_7SwizzleILi1ELi4ELi3EEENS4_18smem_ptr_flag_bitsILi8EEENSX_INS5_IJNSA_ILi8EEESH_EEENS5_IJSH_SC_EEEEEEEvNS4_8identityENS4_23SM90_TMA_LOAD_MULTICASTES1F_vS1G_EENS_8epilogue10collective18CollectiveEpilogueINS1J_23Sm100TmaWarpSpecializedILi2ELi2ELi32ELb0ELb0EEEJSI_NS5_IJNSX_ISF_SC_EES1O_EEESJ_SK_SJ_SK_NS1J_6fusion15FusionCallbacksIS1N_NS1Q_17LinearCombinationISJ_fSJ_fLNS_15FloatRoundStyleE2EEESI_S1P_JEEENS4_5SM1004TMEM4LOAD26SM100_TMEM_LOAD_16dp32b32xES15_NS16_INS17_ILi2ELi4ELi3EEES1A_NSX_INS5_IJS1B_SF_EEENS5_IJSF_SC_EEEEEEENS4_39AutoVectorizingCopyWithAssumedAlignmentILi128EEENS4_14SM90_TMA_STOREES24_S26_S26_EEEvvEEEEvNT_6ParamsE,"a",@progbits
	.sectionflags	@""
	.align	4
.nv.constant0._ZN7cutlass13device_kernelINS_4gemm6kernel13GemmUniversalIN4cute5tupleIJiiiiEEENS1_10collective13CollectiveMmaINS1_35MainloopSm100TmaUmmaWarpSpecializedILi34ELi2ELi4ENS5_IJNS4_1CILi2EEENSA_ILi1EEESC_EEEEENS5_IJNSA_ILi64EEENSA_ILi128EEENSA_ILi32EEEEEENS_12float_e5m2_tENS5_IJlSC_lEEESJ_SK_NS4_8TiledMMAINS4_8MMA_AtomIJNS4_10MMA_TraitsINS4_19SM100_MMA_F8F6F4_SSEJSJ_SJ_fSF_SG_NS4_17integral_constantINS4_4UMMA5MajorELSR_0EEESS_NSP_INSQ_7ScaleInELST_0EEESU_EEEEEENS4_6LayoutINS5_IJSC_SC_SC_EEENS5_IJNSA_ILi0EEESZ_SZ_EEEEENS5_IJNS4_10UnderscoreES12_S12_EEEEENS4_13SM90_TMA_LOADENS4_14ComposedLayoutINS4_7SwizzleILi1ELi4ELi3EEENS4_18smem_ptr_flag_bitsILi8EEENSX_INS5_IJNSA_ILi8EEESH_EEENS5_IJSH_SC_EEEEEEEvNS4_8identityENS4_23SM90_TMA_LOAD_MULTICASTES1F_vS1G_EENS_8epilogue10collective18CollectiveEpilogueINS1J_23Sm100TmaWarpSpecializedILi2ELi2ELi32ELb0ELb0EEEJSI_NS5_IJNSX_ISF_SC_EES1O_EEESJ_SK_SJ_SK_NS1J_6fusion15FusionCallbacksIS1N_NS1Q_17LinearCombinationISJ_fSJ_fLNS_15FloatRoundStyleE2EEESI_S1P_JEEENS4_5SM1004TMEM4LOAD26SM100_TMEM_LOAD_16dp32b32xES15_NS16_INS17_ILi2ELi4ELi3EEES1A_NSX_INS5_IJS1B_SF_EEENS5_IJSF_SC_EEEEEEENS4_39AutoVectorizingCopyWithAssumedAlignmentILi128EEENS4_14SM90_TMA_STOREES24_S26_S26_EEEvvEEEEvNT_6ParamsE:
	.zero		2944


//--------------------- SYMBOLS --------------------------

	.type		.nv.reservedSmem.offset0,@object
	.size		.nv.reservedSmem.offset0,0x4
	.type		.nv.reservedSmem.cap,@object
	.size		.nv.reservedSmem.cap,0x4
	.type		__assertfail,@function
